//
// Generated by NVIDIA NVVM Compiler
//
// Compiler Build ID: CL-36424714
// Cuda compilation tools, release 13.0, V13.0.88
// Based on NVVM 20.0.0
//

.version 9.0
.target sm_100
.address_size 64

	// .globl	_ZN6device7densityEPN6thrust24THRUST_300001_SM_1000_NS7complexIdEEPKS3_PKdjj
.func  (.param .align 16 .b8 func_retval0[16]) __internal_trig_reduction_slowpathd
(
	.param .b64 __internal_trig_reduction_slowpathd_param_0
)
;
.global .align 1 .b8 _ZN34_INTERNAL_f91e2147_4_k_cu_5d6da9604cuda3std3__45__cpo5beginE[1];
.global .align 1 .b8 _ZN34_INTERNAL_f91e2147_4_k_cu_5d6da9604cuda3std3__45__cpo3endE[1];
.global .align 1 .b8 _ZN34_INTERNAL_f91e2147_4_k_cu_5d6da9604cuda3std3__45__cpo6cbeginE[1];
.global .align 1 .b8 _ZN34_INTERNAL_f91e2147_4_k_cu_5d6da9604cuda3std3__45__cpo4cendE[1];
.global .align 1 .b8 _ZN34_INTERNAL_f91e2147_4_k_cu_5d6da9604cuda3std3__45__cpo6rbeginE[1];
.global .align 1 .b8 _ZN34_INTERNAL_f91e2147_4_k_cu_5d6da9604cuda3std3__45__cpo4rendE[1];
.global .align 1 .b8 _ZN34_INTERNAL_f91e2147_4_k_cu_5d6da9604cuda3std3__45__cpo7crbeginE[1];
.global .align 1 .b8 _ZN34_INTERNAL_f91e2147_4_k_cu_5d6da9604cuda3std3__45__cpo5crendE[1];
.global .align 1 .b8 _ZN34_INTERNAL_f91e2147_4_k_cu_5d6da9604cuda3std3__436_GLOBAL__N__f91e2147_4_k_cu_5d6da9606ignoreE[1];
.global .align 1 .b8 _ZN34_INTERNAL_f91e2147_4_k_cu_5d6da9604cuda3std3__419piecewise_constructE[1];
.global .align 1 .b8 _ZN34_INTERNAL_f91e2147_4_k_cu_5d6da9604cuda3std3__48in_placeE[1];
.global .align 1 .b8 _ZN34_INTERNAL_f91e2147_4_k_cu_5d6da9604cuda3std3__420unreachable_sentinelE[1];
.global .align 1 .b8 _ZN34_INTERNAL_f91e2147_4_k_cu_5d6da9604cuda3std6ranges3__45__cpo4swapE[1];
.global .align 1 .b8 _ZN34_INTERNAL_f91e2147_4_k_cu_5d6da9604cuda3std6ranges3__45__cpo9iter_moveE[1];
.global .align 1 .b8 _ZN34_INTERNAL_f91e2147_4_k_cu_5d6da9604cuda3std6ranges3__45__cpo5beginE[1];
.global .align 1 .b8 _ZN34_INTERNAL_f91e2147_4_k_cu_5d6da9604cuda3std6ranges3__45__cpo3endE[1];
.global .align 1 .b8 _ZN34_INTERNAL_f91e2147_4_k_cu_5d6da9604cuda3std6ranges3__45__cpo6cbeginE[1];
.global .align 1 .b8 _ZN34_INTERNAL_f91e2147_4_k_cu_5d6da9604cuda3std6ranges3__45__cpo4cendE[1];
.global .align 1 .b8 _ZN34_INTERNAL_f91e2147_4_k_cu_5d6da9604cuda3std6ranges3__45__cpo7advanceE[1];
.global .align 1 .b8 _ZN34_INTERNAL_f91e2147_4_k_cu_5d6da9604cuda3std6ranges3__45__cpo9iter_swapE[1];
.global .align 1 .b8 _ZN34_INTERNAL_f91e2147_4_k_cu_5d6da9604cuda3std6ranges3__45__cpo4nextE[1];
.global .align 1 .b8 _ZN34_INTERNAL_f91e2147_4_k_cu_5d6da9604cuda3std6ranges3__45__cpo4prevE[1];
.global .align 1 .b8 _ZN34_INTERNAL_f91e2147_4_k_cu_5d6da9604cuda3std6ranges3__45__cpo4dataE[1];
.global .align 1 .b8 _ZN34_INTERNAL_f91e2147_4_k_cu_5d6da9604cuda3std6ranges3__45__cpo5cdataE[1];
.global .align 1 .b8 _ZN34_INTERNAL_f91e2147_4_k_cu_5d6da9604cuda3std6ranges3__45__cpo4sizeE[1];
.global .align 1 .b8 _ZN34_INTERNAL_f91e2147_4_k_cu_5d6da9604cuda3std6ranges3__45__cpo5ssizeE[1];
.global .align 1 .b8 _ZN34_INTERNAL_f91e2147_4_k_cu_5d6da9604cuda3std6ranges3__45__cpo8distanceE[1];
.global .align 1 .b8 _ZN34_INTERNAL_f91e2147_4_k_cu_5d6da9606thrust24THRUST_300001_SM_1000_NS6system6detail10sequential3seqE[1];
.global .align 8 .b8 __cudart_i2opi_d[144] = {8, 93, 141, 31, 177, 95, 251, 107, 234, 146, 82, 138, 247, 57, 7, 61, 123, 241, 229, 235, 199, 186, 39, 117, 45, 234, 95, 158, 102, 63, 70, 79, 183, 9, 203, 39, 207, 126, 54, 109, 31, 109, 10, 90, 139, 17, 47, 239, 15, 152, 5, 222, 255, 151, 248, 31, 59, 40, 249, 189, 139, 95, 132, 156, 244, 57, 83, 131, 57, 214, 145, 57, 65, 126, 95, 180, 38, 112, 156, 233, 132, 68, 187, 46, 245, 53, 130, 232, 62, 167, 41, 177, 28, 235, 29, 254, 28, 146, 209, 9, 234, 46, 73, 6, 224, 210, 77, 66, 58, 110, 36, 183, 97, 197, 187, 222, 171, 99, 81, 254, 65, 144, 67, 60, 153, 149, 98, 219, 192, 221, 52, 245, 209, 87, 39, 252, 41, 21, 68, 78, 110, 131, 249, 162};
.global .align 16 .b8 __cudart_sin_cos_coeffs[128] = {70, 210, 176, 44, 241, 229, 90, 190, 146, 227, 172, 105, 227, 29, 199, 62, 161, 98, 219, 25, 160, 1, 42, 191, 24, 8, 17, 17, 17, 17, 129, 63, 84, 85, 85, 85, 85, 85, 197, 191, 0, 0, 0, 0, 0, 0, 0, 0, 0, 0, 0, 0, 0, 0, 0, 0, 100, 129, 253, 32, 131, 255, 168, 189, 40, 133, 239, 193, 167, 238, 33, 62, 217, 230, 6, 142, 79, 126, 146, 190, 233, 188, 221, 25, 160, 1, 250, 62, 71, 93, 193, 22, 108, 193, 86, 191, 81, 85, 85, 85, 85, 85, 165, 63, 0, 0, 0, 0, 0, 0, 224, 191, 0, 0, 0, 0, 0, 0, 240, 63};

.visible .entry _ZN6device7densityEPN6thrust24THRUST_300001_SM_1000_NS7complexIdEEPKS3_PKdjj(
	.param .u64 .ptr .align 1 _ZN6device7densityEPN6thrust24THRUST_300001_SM_1000_NS7complexIdEEPKS3_PKdjj_param_0,
	.param .u64 .ptr .align 1 _ZN6device7densityEPN6thrust24THRUST_300001_SM_1000_NS7complexIdEEPKS3_PKdjj_param_1,
	.param .u64 .ptr .align 1 _ZN6device7densityEPN6thrust24THRUST_300001_SM_1000_NS7complexIdEEPKS3_PKdjj_param_2,
	.param .u32 _ZN6device7densityEPN6thrust24THRUST_300001_SM_1000_NS7complexIdEEPKS3_PKdjj_param_3,
	.param .u32 _ZN6device7densityEPN6thrust24THRUST_300001_SM_1000_NS7complexIdEEPKS3_PKdjj_param_4
)
{
	.reg .pred 	%p<4>;
	.reg .b32 	%r<14>;
	.reg .b64 	%rd<12>;
	.reg .b64 	%fd<8>;

	ld.param.u64 	%rd1, [_ZN6device7densityEPN6thrust24THRUST_300001_SM_1000_NS7complexIdEEPKS3_PKdjj_param_0];
	ld.param.u64 	%rd2, [_ZN6device7densityEPN6thrust24THRUST_300001_SM_1000_NS7complexIdEEPKS3_PKdjj_param_1];
	ld.param.u64 	%rd3, [_ZN6device7densityEPN6thrust24THRUST_300001_SM_1000_NS7complexIdEEPKS3_PKdjj_param_2];
	ld.param.u32 	%r3, [_ZN6device7densityEPN6thrust24THRUST_300001_SM_1000_NS7complexIdEEPKS3_PKdjj_param_3];
	ld.param.u32 	%r4, [_ZN6device7densityEPN6thrust24THRUST_300001_SM_1000_NS7complexIdEEPKS3_PKdjj_param_4];
	mov.u32 	%r6, %ctaid.x;
	mov.u32 	%r7, %ntid.x;
	mov.u32 	%r8, %tid.x;
	mad.lo.s32 	%r1, %r6, %r7, %r8;
	mov.u32 	%r9, %ctaid.y;
	mov.u32 	%r10, %ntid.y;
	mov.u32 	%r11, %tid.y;
	mad.lo.s32 	%r12, %r9, %r10, %r11;
	setp.ge.u32 	%p1, %r1, %r3;
	setp.ge.u32 	%p2, %r12, %r4;
	or.pred  	%p3, %p1, %p2;
	@%p3 bra 	$L__BB0_2;
	cvta.to.global.u64 	%rd4, %rd2;
	cvta.to.global.u64 	%rd5, %rd3;
	cvta.to.global.u64 	%rd6, %rd1;
	mad.lo.s32 	%r13, %r3, %r12, %r1;
	mul.wide.u32 	%rd7, %r13, 16;
	add.s64 	%rd8, %rd4, %rd7;
	ld.global.v2.f64 	{%fd1, %fd2}, [%rd8];
	mul.wide.u32 	%rd9, %r13, 8;
	add.s64 	%rd10, %rd5, %rd9;
	ld.global.f64 	%fd3, [%rd10];
	mul.f64 	%fd4, %fd2, %fd2;
	fma.rn.f64 	%fd5, %fd1, %fd1, %fd4;
	mul.f64 	%fd6, %fd3, %fd5;
	add.s64 	%rd11, %rd6, %rd7;
	mov.f64 	%fd7, 0d0000000000000000;
	st.global.v2.f64 	[%rd11], {%fd6, %fd7};
$L__BB0_2:
	ret;

}
	// .globl	_ZN6device11nonlin_partEPN6thrust24THRUST_300001_SM_1000_NS7complexIdEEPKS3_S6_S3_jj
.visible .entry _ZN6device11nonlin_partEPN6thrust24THRUST_300001_SM_1000_NS7complexIdEEPKS3_S6_S3_jj(
	.param .u64 .ptr .align 1 _ZN6device11nonlin_partEPN6thrust24THRUST_300001_SM_1000_NS7complexIdEEPKS3_S6_S3_jj_param_0,
	.param .u64 .ptr .align 1 _ZN6device11nonlin_partEPN6thrust24THRUST_300001_SM_1000_NS7complexIdEEPKS3_S6_S3_jj_param_1,
	.param .u64 .ptr .align 1 _ZN6device11nonlin_partEPN6thrust24THRUST_300001_SM_1000_NS7complexIdEEPKS3_S6_S3_jj_param_2,
	.param .align 16 .b8 _ZN6device11nonlin_partEPN6thrust24THRUST_300001_SM_1000_NS7complexIdEEPKS3_S6_S3_jj_param_3[16],
	.param .u32 _ZN6device11nonlin_partEPN6thrust24THRUST_300001_SM_1000_NS7complexIdEEPKS3_S6_S3_jj_param_4,
	.param .u32 _ZN6device11nonlin_partEPN6thrust24THRUST_300001_SM_1000_NS7complexIdEEPKS3_S6_S3_jj_param_5
)
{
	.reg .pred 	%p<45>;
	.reg .b16 	%rs<5>;
	.reg .b32 	%r<145>;
	.reg .b32 	%f<7>;
	.reg .b64 	%rd<42>;
	.reg .b64 	%fd<302>;

	ld.param.u64 	%rd2, [_ZN6device11nonlin_partEPN6thrust24THRUST_300001_SM_1000_NS7complexIdEEPKS3_S6_S3_jj_param_0];
	ld.param.u64 	%rd3, [_ZN6device11nonlin_partEPN6thrust24THRUST_300001_SM_1000_NS7complexIdEEPKS3_S6_S3_jj_param_1];
	ld.param.u64 	%rd4, [_ZN6device11nonlin_partEPN6thrust24THRUST_300001_SM_1000_NS7complexIdEEPKS3_S6_S3_jj_param_2];
	ld.param.v2.f64 	{%fd60, %fd61}, [_ZN6device11nonlin_partEPN6thrust24THRUST_300001_SM_1000_NS7complexIdEEPKS3_S6_S3_jj_param_3];
	ld.param.u32 	%r42, [_ZN6device11nonlin_partEPN6thrust24THRUST_300001_SM_1000_NS7complexIdEEPKS3_S6_S3_jj_param_4];
	ld.param.u32 	%r43, [_ZN6device11nonlin_partEPN6thrust24THRUST_300001_SM_1000_NS7complexIdEEPKS3_S6_S3_jj_param_5];
	mov.u32 	%r45, %ctaid.x;
	mov.u32 	%r46, %ntid.x;
	mov.u32 	%r47, %tid.x;
	mad.lo.s32 	%r1, %r45, %r46, %r47;
	mov.u32 	%r48, %ctaid.y;
	mov.u32 	%r49, %ntid.y;
	mov.u32 	%r50, %tid.y;
	mad.lo.s32 	%r51, %r48, %r49, %r50;
	setp.ge.u32 	%p1, %r1, %r42;
	setp.ge.u32 	%p2, %r51, %r43;
	or.pred  	%p3, %p1, %p2;
	@%p3 bra 	$L__BB1_48;
	cvta.to.global.u64 	%rd5, %rd4;
	cvta.to.global.u64 	%rd6, %rd3;
	mad.lo.s32 	%r3, %r42, %r51, %r1;
	mul.wide.u32 	%rd7, %r3, 16;
	add.s64 	%rd8, %rd5, %rd7;
	ld.global.v2.f64 	{%fd62, %fd63}, [%rd8];
	add.s64 	%rd1, %rd6, %rd7;
	mul.f64 	%fd64, %fd60, %fd62;
	mul.f64 	%fd65, %fd61, %fd63;
	sub.f64 	%fd1, %fd64, %fd65;
	mul.f64 	%fd66, %fd60, %fd63;
	fma.rn.f64 	%fd301, %fd61, %fd62, %fd66;
	mov.b64 	%rd9, %fd301;
	mov.b64 	{%r52, %r53}, %rd9;
	and.b32  	%r4, %r53, 2147483647;
	or.b32  	%r54, %r4, %r52;
	setp.ne.s32 	%p4, %r54, 0;
	@%p4 bra 	$L__BB1_5;
	fma.rn.f64 	%fd263, %fd1, 0d3FF71547652B82FE, 0d4338000000000000;
	{
	.reg .b32 %temp; 
	mov.b64 	{%r5, %temp}, %fd263;
	}
	mov.f64 	%fd264, 0dC338000000000000;
	add.rn.f64 	%fd265, %fd263, %fd264;
	fma.rn.f64 	%fd266, %fd265, 0dBFE62E42FEFA39EF, %fd1;
	fma.rn.f64 	%fd267, %fd265, 0dBC7ABC9E3B39803F, %fd266;
	fma.rn.f64 	%fd268, %fd267, 0d3E5ADE1569CE2BDF, 0d3E928AF3FCA213EA;
	fma.rn.f64 	%fd269, %fd268, %fd267, 0d3EC71DEE62401315;
	fma.rn.f64 	%fd270, %fd269, %fd267, 0d3EFA01997C89EB71;
	fma.rn.f64 	%fd271, %fd270, %fd267, 0d3F2A01A014761F65;
	fma.rn.f64 	%fd272, %fd271, %fd267, 0d3F56C16C1852B7AF;
	fma.rn.f64 	%fd273, %fd272, %fd267, 0d3F81111111122322;
	fma.rn.f64 	%fd274, %fd273, %fd267, 0d3FA55555555502A1;
	fma.rn.f64 	%fd275, %fd274, %fd267, 0d3FC5555555555511;
	fma.rn.f64 	%fd276, %fd275, %fd267, 0d3FE000000000000B;
	fma.rn.f64 	%fd277, %fd276, %fd267, 0d3FF0000000000000;
	fma.rn.f64 	%fd278, %fd277, %fd267, 0d3FF0000000000000;
	{
	.reg .b32 %temp; 
	mov.b64 	{%r6, %temp}, %fd278;
	}
	{
	.reg .b32 %temp; 
	mov.b64 	{%temp, %r7}, %fd278;
	}
	shl.b32 	%r124, %r5, 20;
	add.s32 	%r125, %r124, %r7;
	mov.b64 	%fd300, {%r6, %r125};
	{
	.reg .b32 %temp; 
	mov.b64 	{%temp, %r126}, %fd1;
	}
	mov.b32 	%f6, %r126;
	abs.f32 	%f1, %f6;
	setp.lt.f32 	%p42, %f1, 0f4086232B;
	@%p42 bra 	$L__BB1_47;
	setp.lt.f64 	%p43, %fd1, 0d0000000000000000;
	add.f64 	%fd279, %fd1, 0d7FF0000000000000;
	selp.f64 	%fd300, 0d0000000000000000, %fd279, %p43;
	setp.geu.f32 	%p44, %f1, 0f40874800;
	@%p44 bra 	$L__BB1_47;
	shr.u32 	%r127, %r5, 31;
	add.s32 	%r128, %r5, %r127;
	shr.s32 	%r129, %r128, 1;
	shl.b32 	%r130, %r129, 20;
	add.s32 	%r131, %r7, %r130;
	mov.b64 	%fd280, {%r6, %r131};
	sub.s32 	%r132, %r5, %r129;
	shl.b32 	%r133, %r132, 20;
	add.s32 	%r134, %r133, 1072693248;
	mov.b32 	%r135, 0;
	mov.b64 	%fd281, {%r135, %r134};
	mul.f64 	%fd300, %fd281, %fd280;
	bra.uni 	$L__BB1_47;
$L__BB1_5:
	mov.b64 	%rd10, %fd1;
	mov.b64 	{%r9, %r8}, %rd10;
	and.b32  	%r10, %r8, 2147483647;
	or.b32  	%r55, %r10, %r9;
	setp.ne.s32 	%p5, %r55, 0;
	@%p5 bra 	$L__BB1_16;
	abs.f64 	%fd6, %fd301;
	setp.neu.f64 	%p34, %fd6, 0d7FF0000000000000;
	@%p34 bra 	$L__BB1_8;
	mov.f64 	%fd218, 0d0000000000000000;
	mul.rn.f64 	%fd290, %fd301, %fd218;
	mov.b32 	%r137, 1;
	bra.uni 	$L__BB1_11;
$L__BB1_8:
	mul.f64 	%fd213, %fd301, 0d3FE45F306DC9C883;
	cvt.rni.s32.f64 	%r136, %fd213;
	cvt.rn.f64.s32 	%fd214, %r136;
	fma.rn.f64 	%fd215, %fd214, 0dBFF921FB54442D18, %fd301;
	fma.rn.f64 	%fd216, %fd214, 0dBC91A62633145C00, %fd215;
	fma.rn.f64 	%fd290, %fd214, 0dB97B839A252049C0, %fd216;
	setp.ltu.f64 	%p35, %fd6, 0d41E0000000000000;
	@%p35 bra 	$L__BB1_10;
	{ // callseq 4, 0
	.param .b64 param0;
	st.param.f64 	[param0], %fd301;
	.param .align 16 .b8 retval0[16];
	call.uni (retval0), 
	__internal_trig_reduction_slowpathd, 
	(
	param0
	);
	ld.param.f64 	%fd290, [retval0];
	ld.param.b32 	%r136, [retval0+8];
	} // callseq 4
$L__BB1_10:
	add.s32 	%r137, %r136, 1;
$L__BB1_11:
	setp.neu.f64 	%p36, %fd6, 0d7FF0000000000000;
	shl.b32 	%r116, %r137, 6;
	cvt.u64.u32 	%rd31, %r116;
	and.b64  	%rd32, %rd31, 64;
	mov.u64 	%rd33, __cudart_sin_cos_coeffs;
	add.s64 	%rd34, %rd33, %rd32;
	mul.rn.f64 	%fd219, %fd290, %fd290;
	and.b32  	%r117, %r137, 1;
	setp.eq.b32 	%p37, %r117, 1;
	selp.f64 	%fd220, 0dBDA8FF8320FD8164, 0d3DE5DB65F9785EBA, %p37;
	ld.global.nc.v2.f64 	{%fd221, %fd222}, [%rd34];
	fma.rn.f64 	%fd223, %fd220, %fd219, %fd221;
	fma.rn.f64 	%fd224, %fd223, %fd219, %fd222;
	ld.global.nc.v2.f64 	{%fd225, %fd226}, [%rd34+16];
	fma.rn.f64 	%fd227, %fd224, %fd219, %fd225;
	fma.rn.f64 	%fd228, %fd227, %fd219, %fd226;
	ld.global.nc.v2.f64 	{%fd229, %fd230}, [%rd34+32];
	fma.rn.f64 	%fd231, %fd228, %fd219, %fd229;
	fma.rn.f64 	%fd232, %fd231, %fd219, %fd230;
	fma.rn.f64 	%fd233, %fd232, %fd290, %fd290;
	fma.rn.f64 	%fd234, %fd232, %fd219, 0d3FF0000000000000;
	selp.f64 	%fd235, %fd234, %fd233, %p37;
	and.b32  	%r118, %r137, 2;
	setp.eq.s32 	%p38, %r118, 0;
	mov.f64 	%fd236, 0d0000000000000000;
	sub.f64 	%fd237, %fd236, %fd235;
	selp.f64 	%fd300, %fd235, %fd237, %p38;
	@%p36 bra 	$L__BB1_13;
	mov.f64 	%fd243, 0d0000000000000000;
	mul.rn.f64 	%fd291, %fd301, %fd243;
	mov.b32 	%r138, 0;
	bra.uni 	$L__BB1_15;
$L__BB1_13:
	mul.f64 	%fd238, %fd301, 0d3FE45F306DC9C883;
	cvt.rni.s32.f64 	%r138, %fd238;
	cvt.rn.f64.s32 	%fd239, %r138;
	fma.rn.f64 	%fd240, %fd239, 0dBFF921FB54442D18, %fd301;
	fma.rn.f64 	%fd241, %fd239, 0dBC91A62633145C00, %fd240;
	fma.rn.f64 	%fd291, %fd239, 0dB97B839A252049C0, %fd241;
	setp.ltu.f64 	%p39, %fd6, 0d41E0000000000000;
	@%p39 bra 	$L__BB1_15;
	{ // callseq 5, 0
	.param .b64 param0;
	st.param.f64 	[param0], %fd301;
	.param .align 16 .b8 retval0[16];
	call.uni (retval0), 
	__internal_trig_reduction_slowpathd, 
	(
	param0
	);
	ld.param.f64 	%fd291, [retval0];
	ld.param.b32 	%r138, [retval0+8];
	} // callseq 5
$L__BB1_15:
	shl.b32 	%r121, %r138, 6;
	cvt.u64.u32 	%rd35, %r121;
	and.b64  	%rd36, %rd35, 64;
	add.s64 	%rd38, %rd33, %rd36;
	mul.rn.f64 	%fd244, %fd291, %fd291;
	and.b32  	%r122, %r138, 1;
	setp.eq.b32 	%p40, %r122, 1;
	selp.f64 	%fd245, 0dBDA8FF8320FD8164, 0d3DE5DB65F9785EBA, %p40;
	ld.global.nc.v2.f64 	{%fd246, %fd247}, [%rd38];
	fma.rn.f64 	%fd248, %fd245, %fd244, %fd246;
	fma.rn.f64 	%fd249, %fd248, %fd244, %fd247;
	ld.global.nc.v2.f64 	{%fd250, %fd251}, [%rd38+16];
	fma.rn.f64 	%fd252, %fd249, %fd244, %fd250;
	fma.rn.f64 	%fd253, %fd252, %fd244, %fd251;
	ld.global.nc.v2.f64 	{%fd254, %fd255}, [%rd38+32];
	fma.rn.f64 	%fd256, %fd253, %fd244, %fd254;
	fma.rn.f64 	%fd257, %fd256, %fd244, %fd255;
	fma.rn.f64 	%fd258, %fd257, %fd291, %fd291;
	fma.rn.f64 	%fd259, %fd257, %fd244, 0d3FF0000000000000;
	selp.f64 	%fd260, %fd259, %fd258, %p40;
	and.b32  	%r123, %r138, 2;
	setp.eq.s32 	%p41, %r123, 0;
	mov.f64 	%fd261, 0d0000000000000000;
	sub.f64 	%fd262, %fd261, %fd260;
	selp.f64 	%fd301, %fd260, %fd262, %p41;
	bra.uni 	$L__BB1_47;
$L__BB1_16:
	setp.lt.u32 	%p6, %r4, 2146435072;
	@%p6 bra 	$L__BB1_20;
	setp.eq.s32 	%p30, %r9, 0;
	setp.eq.s32 	%p31, %r10, 2146435072;
	and.pred  	%p32, %p30, %p31;
	@%p32 bra 	$L__BB1_19;
	sub.f64 	%fd300, %fd301, %fd301;
	mov.f64 	%fd301, %fd300;
	bra.uni 	$L__BB1_47;
$L__BB1_19:
	setp.gt.s32 	%p33, %r8, -1;
	sub.f64 	%fd212, %fd301, %fd301;
	selp.f64 	%fd300, %fd1, 0d0000000000000000, %p33;
	selp.f64 	%fd301, %fd212, 0d0000000000000000, %p33;
	bra.uni 	$L__BB1_47;
$L__BB1_20:
	add.s32 	%r56, %r8, -1082535490;
	setp.gt.u32 	%p7, %r56, 1084066;
	@%p7 bra 	$L__BB1_34;
	add.f64 	%fd21, %fd1, 0dC0937BE319BA0DA4;
	fma.rn.f64 	%fd137, %fd21, 0d3FF71547652B82FE, 0d4338000000000000;
	{
	.reg .b32 %temp; 
	mov.b64 	{%r19, %temp}, %fd137;
	}
	mov.f64 	%fd138, 0dC338000000000000;
	add.rn.f64 	%fd139, %fd137, %fd138;
	fma.rn.f64 	%fd140, %fd139, 0dBFE62E42FEFA39EF, %fd21;
	fma.rn.f64 	%fd141, %fd139, 0dBC7ABC9E3B39803F, %fd140;
	fma.rn.f64 	%fd142, %fd141, 0d3E5ADE1569CE2BDF, 0d3E928AF3FCA213EA;
	fma.rn.f64 	%fd143, %fd142, %fd141, 0d3EC71DEE62401315;
	fma.rn.f64 	%fd144, %fd143, %fd141, 0d3EFA01997C89EB71;
	fma.rn.f64 	%fd145, %fd144, %fd141, 0d3F2A01A014761F65;
	fma.rn.f64 	%fd146, %fd145, %fd141, 0d3F56C16C1852B7AF;
	fma.rn.f64 	%fd147, %fd146, %fd141, 0d3F81111111122322;
	fma.rn.f64 	%fd148, %fd147, %fd141, 0d3FA55555555502A1;
	fma.rn.f64 	%fd149, %fd148, %fd141, 0d3FC5555555555511;
	fma.rn.f64 	%fd150, %fd149, %fd141, 0d3FE000000000000B;
	fma.rn.f64 	%fd151, %fd150, %fd141, 0d3FF0000000000000;
	fma.rn.f64 	%fd152, %fd151, %fd141, 0d3FF0000000000000;
	{
	.reg .b32 %temp; 
	mov.b64 	{%r20, %temp}, %fd152;
	}
	{
	.reg .b32 %temp; 
	mov.b64 	{%temp, %r21}, %fd152;
	}
	shl.b32 	%r79, %r19, 20;
	add.s32 	%r80, %r79, %r21;
	mov.b64 	%fd292, {%r20, %r80};
	{
	.reg .b32 %temp; 
	mov.b64 	{%temp, %r81}, %fd21;
	}
	mov.b32 	%f5, %r81;
	abs.f32 	%f2, %f5;
	setp.lt.f32 	%p19, %f2, 0f4086232B;
	@%p19 bra 	$L__BB1_24;
	setp.lt.f64 	%p20, %fd21, 0d0000000000000000;
	add.f64 	%fd153, %fd21, 0d7FF0000000000000;
	selp.f64 	%fd292, 0d0000000000000000, %fd153, %p20;
	setp.geu.f32 	%p21, %f2, 0f40874800;
	@%p21 bra 	$L__BB1_24;
	shr.u32 	%r82, %r19, 31;
	add.s32 	%r83, %r19, %r82;
	shr.s32 	%r84, %r83, 1;
	shl.b32 	%r85, %r84, 20;
	add.s32 	%r86, %r21, %r85;
	mov.b64 	%fd154, {%r20, %r86};
	sub.s32 	%r87, %r19, %r84;
	shl.b32 	%r88, %r87, 20;
	add.s32 	%r89, %r88, 1072693248;
	mov.b32 	%r90, 0;
	mov.b64 	%fd155, {%r90, %r89};
	mul.f64 	%fd292, %fd155, %fd154;
$L__BB1_24:
	mov.b64 	%rd19, %fd292;
	mov.b64 	{%r91, %r92}, %rd19;
	shr.u32 	%r93, %r92, 20;
	add.s32 	%r94, %r93, -247;
	and.b32  	%r95, %r92, 1048575;
	or.b32  	%r96, %r95, 2145386496;
	mov.b64 	%rd20, {%r91, %r96};
	mov.b64 	%fd26, %rd20;
	cvt.u16.u32 	%rs1, %r94;
	shr.u16 	%rs2, %rs1, 15;
	add.s16 	%rs3, %rs1, %rs2;
	shr.s16 	%rs4, %rs3, 1;
	cvt.s32.s16 	%r97, %rs4;
	shl.b32 	%r98, %r97, 20;
	add.s32 	%r99, %r98, 1072693248;
	mov.b32 	%r100, 0;
	mov.b64 	%rd21, {%r100, %r99};
	mov.b64 	%fd27, %rd21;
	sub.s32 	%r101, %r94, %r97;
	shl.b32 	%r102, %r101, 20;
	add.s32 	%r22, %r102, 1072693248;
	abs.f64 	%fd28, %fd301;
	setp.neu.f64 	%p22, %fd28, 0d7FF0000000000000;
	@%p22 bra 	$L__BB1_26;
	mov.f64 	%fd161, 0d0000000000000000;
	mul.rn.f64 	%fd294, %fd301, %fd161;
	mov.b32 	%r140, 1;
	bra.uni 	$L__BB1_29;
$L__BB1_26:
	mul.f64 	%fd156, %fd301, 0d3FE45F306DC9C883;
	cvt.rni.s32.f64 	%r139, %fd156;
	cvt.rn.f64.s32 	%fd157, %r139;
	fma.rn.f64 	%fd158, %fd157, 0dBFF921FB54442D18, %fd301;
	fma.rn.f64 	%fd159, %fd157, 0dBC91A62633145C00, %fd158;
	fma.rn.f64 	%fd294, %fd157, 0dB97B839A252049C0, %fd159;
	setp.ltu.f64 	%p23, %fd28, 0d41E0000000000000;
	@%p23 bra 	$L__BB1_28;
	{ // callseq 2, 0
	.param .b64 param0;
	st.param.f64 	[param0], %fd301;
	.param .align 16 .b8 retval0[16];
	call.uni (retval0), 
	__internal_trig_reduction_slowpathd, 
	(
	param0
	);
	ld.param.f64 	%fd294, [retval0];
	ld.param.b32 	%r139, [retval0+8];
	} // callseq 2
$L__BB1_28:
	add.s32 	%r140, %r139, 1;
$L__BB1_29:
	setp.neu.f64 	%p24, %fd28, 0d7FF0000000000000;
	shl.b32 	%r105, %r140, 6;
	cvt.u64.u32 	%rd22, %r105;
	and.b64  	%rd23, %rd22, 64;
	mov.u64 	%rd24, __cudart_sin_cos_coeffs;
	add.s64 	%rd25, %rd24, %rd23;
	mul.rn.f64 	%fd162, %fd294, %fd294;
	and.b32  	%r106, %r140, 1;
	setp.eq.b32 	%p25, %r106, 1;
	selp.f64 	%fd163, 0dBDA8FF8320FD8164, 0d3DE5DB65F9785EBA, %p25;
	ld.global.nc.v2.f64 	{%fd164, %fd165}, [%rd25];
	fma.rn.f64 	%fd166, %fd163, %fd162, %fd164;
	fma.rn.f64 	%fd167, %fd166, %fd162, %fd165;
	ld.global.nc.v2.f64 	{%fd168, %fd169}, [%rd25+16];
	fma.rn.f64 	%fd170, %fd167, %fd162, %fd168;
	fma.rn.f64 	%fd171, %fd170, %fd162, %fd169;
	ld.global.nc.v2.f64 	{%fd172, %fd173}, [%rd25+32];
	fma.rn.f64 	%fd174, %fd171, %fd162, %fd172;
	fma.rn.f64 	%fd175, %fd174, %fd162, %fd173;
	fma.rn.f64 	%fd176, %fd175, %fd294, %fd294;
	fma.rn.f64 	%fd177, %fd175, %fd162, 0d3FF0000000000000;
	selp.f64 	%fd178, %fd177, %fd176, %p25;
	and.b32  	%r107, %r140, 2;
	setp.eq.s32 	%p26, %r107, 0;
	mov.f64 	%fd179, 0d0000000000000000;
	sub.f64 	%fd180, %fd179, %fd178;
	selp.f64 	%fd181, %fd178, %fd180, %p26;
	mul.f64 	%fd182, %fd181, %fd26;
	mul.f64 	%fd34, %fd182, %fd27;
	@%p24 bra 	$L__BB1_31;
	mov.f64 	%fd188, 0d0000000000000000;
	mul.rn.f64 	%fd295, %fd301, %fd188;
	mov.b32 	%r141, 0;
	bra.uni 	$L__BB1_33;
$L__BB1_31:
	mul.f64 	%fd183, %fd301, 0d3FE45F306DC9C883;
	cvt.rni.s32.f64 	%r141, %fd183;
	cvt.rn.f64.s32 	%fd184, %r141;
	fma.rn.f64 	%fd185, %fd184, 0dBFF921FB54442D18, %fd301;
	fma.rn.f64 	%fd186, %fd184, 0dBC91A62633145C00, %fd185;
	fma.rn.f64 	%fd295, %fd184, 0dB97B839A252049C0, %fd186;
	setp.ltu.f64 	%p27, %fd28, 0d41E0000000000000;
	@%p27 bra 	$L__BB1_33;
	{ // callseq 3, 0
	.param .b64 param0;
	st.param.f64 	[param0], %fd301;
	.param .align 16 .b8 retval0[16];
	call.uni (retval0), 
	__internal_trig_reduction_slowpathd, 
	(
	param0
	);
	ld.param.f64 	%fd295, [retval0];
	ld.param.b32 	%r141, [retval0+8];
	} // callseq 3
$L__BB1_33:
	mov.b32 	%r110, 0;
	mov.b64 	%rd26, {%r110, %r22};
	mov.b64 	%fd189, %rd26;
	shl.b32 	%r111, %r141, 6;
	cvt.u64.u32 	%rd27, %r111;
	and.b64  	%rd28, %rd27, 64;
	add.s64 	%rd30, %rd24, %rd28;
	mul.rn.f64 	%fd190, %fd295, %fd295;
	and.b32  	%r112, %r141, 1;
	setp.eq.b32 	%p28, %r112, 1;
	selp.f64 	%fd191, 0dBDA8FF8320FD8164, 0d3DE5DB65F9785EBA, %p28;
	ld.global.nc.v2.f64 	{%fd192, %fd193}, [%rd30];
	fma.rn.f64 	%fd194, %fd191, %fd190, %fd192;
	fma.rn.f64 	%fd195, %fd194, %fd190, %fd193;
	ld.global.nc.v2.f64 	{%fd196, %fd197}, [%rd30+16];
	fma.rn.f64 	%fd198, %fd195, %fd190, %fd196;
	fma.rn.f64 	%fd199, %fd198, %fd190, %fd197;
	ld.global.nc.v2.f64 	{%fd200, %fd201}, [%rd30+32];
	fma.rn.f64 	%fd202, %fd199, %fd190, %fd200;
	fma.rn.f64 	%fd203, %fd202, %fd190, %fd201;
	fma.rn.f64 	%fd204, %fd203, %fd295, %fd295;
	fma.rn.f64 	%fd205, %fd203, %fd190, 0d3FF0000000000000;
	selp.f64 	%fd206, %fd205, %fd204, %p28;
	and.b32  	%r113, %r141, 2;
	setp.eq.s32 	%p29, %r113, 0;
	mov.f64 	%fd207, 0d0000000000000000;
	sub.f64 	%fd208, %fd207, %fd206;
	selp.f64 	%fd209, %fd206, %fd208, %p29;
	mul.f64 	%fd210, %fd209, %fd26;
	mul.f64 	%fd211, %fd210, %fd27;
	mul.f64 	%fd301, %fd211, %fd189;
	mul.f64 	%fd300, %fd34, %fd189;
	bra.uni 	$L__BB1_47;
$L__BB1_34:
	fma.rn.f64 	%fd67, %fd1, 0d3FF71547652B82FE, 0d4338000000000000;
	{
	.reg .b32 %temp; 
	mov.b64 	{%r31, %temp}, %fd67;
	}
	mov.f64 	%fd68, 0dC338000000000000;
	add.rn.f64 	%fd69, %fd67, %fd68;
	fma.rn.f64 	%fd70, %fd69, 0dBFE62E42FEFA39EF, %fd1;
	fma.rn.f64 	%fd71, %fd69, 0dBC7ABC9E3B39803F, %fd70;
	fma.rn.f64 	%fd72, %fd71, 0d3E5ADE1569CE2BDF, 0d3E928AF3FCA213EA;
	fma.rn.f64 	%fd73, %fd72, %fd71, 0d3EC71DEE62401315;
	fma.rn.f64 	%fd74, %fd73, %fd71, 0d3EFA01997C89EB71;
	fma.rn.f64 	%fd75, %fd74, %fd71, 0d3F2A01A014761F65;
	fma.rn.f64 	%fd76, %fd75, %fd71, 0d3F56C16C1852B7AF;
	fma.rn.f64 	%fd77, %fd76, %fd71, 0d3F81111111122322;
	fma.rn.f64 	%fd78, %fd77, %fd71, 0d3FA55555555502A1;
	fma.rn.f64 	%fd79, %fd78, %fd71, 0d3FC5555555555511;
	fma.rn.f64 	%fd80, %fd79, %fd71, 0d3FE000000000000B;
	fma.rn.f64 	%fd81, %fd80, %fd71, 0d3FF0000000000000;
	fma.rn.f64 	%fd82, %fd81, %fd71, 0d3FF0000000000000;
	{
	.reg .b32 %temp; 
	mov.b64 	{%r32, %temp}, %fd82;
	}
	{
	.reg .b32 %temp; 
	mov.b64 	{%temp, %r33}, %fd82;
	}
	shl.b32 	%r57, %r31, 20;
	add.s32 	%r58, %r57, %r33;
	mov.b64 	%fd296, {%r32, %r58};
	{
	.reg .b32 %temp; 
	mov.b64 	{%temp, %r59}, %fd1;
	}
	mov.b32 	%f4, %r59;
	abs.f32 	%f3, %f4;
	setp.lt.f32 	%p8, %f3, 0f4086232B;
	@%p8 bra 	$L__BB1_37;
	setp.lt.f64 	%p9, %fd1, 0d0000000000000000;
	add.f64 	%fd83, %fd1, 0d7FF0000000000000;
	selp.f64 	%fd296, 0d0000000000000000, %fd83, %p9;
	setp.geu.f32 	%p10, %f3, 0f40874800;
	@%p10 bra 	$L__BB1_37;
	shr.u32 	%r60, %r31, 31;
	add.s32 	%r61, %r31, %r60;
	shr.s32 	%r62, %r61, 1;
	shl.b32 	%r63, %r62, 20;
	add.s32 	%r64, %r33, %r63;
	mov.b64 	%fd84, {%r32, %r64};
	sub.s32 	%r65, %r31, %r62;
	shl.b32 	%r66, %r65, 20;
	add.s32 	%r67, %r66, 1072693248;
	mov.b32 	%r68, 0;
	mov.b64 	%fd85, {%r68, %r67};
	mul.f64 	%fd296, %fd85, %fd84;
$L__BB1_37:
	abs.f64 	%fd45, %fd301;
	setp.neu.f64 	%p11, %fd45, 0d7FF0000000000000;
	@%p11 bra 	$L__BB1_39;
	mov.f64 	%fd91, 0d0000000000000000;
	mul.rn.f64 	%fd298, %fd301, %fd91;
	mov.b32 	%r143, 1;
	bra.uni 	$L__BB1_42;
$L__BB1_39:
	mul.f64 	%fd86, %fd301, 0d3FE45F306DC9C883;
	cvt.rni.s32.f64 	%r142, %fd86;
	cvt.rn.f64.s32 	%fd87, %r142;
	fma.rn.f64 	%fd88, %fd87, 0dBFF921FB54442D18, %fd301;
	fma.rn.f64 	%fd89, %fd87, 0dBC91A62633145C00, %fd88;
	fma.rn.f64 	%fd298, %fd87, 0dB97B839A252049C0, %fd89;
	setp.ltu.f64 	%p12, %fd45, 0d41E0000000000000;
	@%p12 bra 	$L__BB1_41;
	{ // callseq 0, 0
	.param .b64 param0;
	st.param.f64 	[param0], %fd301;
	.param .align 16 .b8 retval0[16];
	call.uni (retval0), 
	__internal_trig_reduction_slowpathd, 
	(
	param0
	);
	ld.param.f64 	%fd298, [retval0];
	ld.param.b32 	%r142, [retval0+8];
	} // callseq 0
$L__BB1_41:
	add.s32 	%r143, %r142, 1;
$L__BB1_42:
	setp.neu.f64 	%p13, %fd45, 0d7FF0000000000000;
	shl.b32 	%r71, %r143, 6;
	cvt.u64.u32 	%rd11, %r71;
	and.b64  	%rd12, %rd11, 64;
	mov.u64 	%rd13, __cudart_sin_cos_coeffs;
	add.s64 	%rd14, %rd13, %rd12;
	mul.rn.f64 	%fd92, %fd298, %fd298;
	and.b32  	%r72, %r143, 1;
	setp.eq.b32 	%p14, %r72, 1;
	selp.f64 	%fd93, 0dBDA8FF8320FD8164, 0d3DE5DB65F9785EBA, %p14;
	ld.global.nc.v2.f64 	{%fd94, %fd95}, [%rd14];
	fma.rn.f64 	%fd96, %fd93, %fd92, %fd94;
	fma.rn.f64 	%fd97, %fd96, %fd92, %fd95;
	ld.global.nc.v2.f64 	{%fd98, %fd99}, [%rd14+16];
	fma.rn.f64 	%fd100, %fd97, %fd92, %fd98;
	fma.rn.f64 	%fd101, %fd100, %fd92, %fd99;
	ld.global.nc.v2.f64 	{%fd102, %fd103}, [%rd14+32];
	fma.rn.f64 	%fd104, %fd101, %fd92, %fd102;
	fma.rn.f64 	%fd105, %fd104, %fd92, %fd103;
	fma.rn.f64 	%fd106, %fd105, %fd298, %fd298;
	fma.rn.f64 	%fd107, %fd105, %fd92, 0d3FF0000000000000;
	selp.f64 	%fd108, %fd107, %fd106, %p14;
	and.b32  	%r73, %r143, 2;
	setp.eq.s32 	%p15, %r73, 0;
	mov.f64 	%fd109, 0d0000000000000000;
	sub.f64 	%fd110, %fd109, %fd108;
	selp.f64 	%fd51, %fd108, %fd110, %p15;
	@%p13 bra 	$L__BB1_44;
	mov.f64 	%fd116, 0d0000000000000000;
	mul.rn.f64 	%fd299, %fd301, %fd116;
	mov.b32 	%r144, 0;
	bra.uni 	$L__BB1_46;
$L__BB1_44:
	mul.f64 	%fd111, %fd301, 0d3FE45F306DC9C883;
	cvt.rni.s32.f64 	%r144, %fd111;
	cvt.rn.f64.s32 	%fd112, %r144;
	fma.rn.f64 	%fd113, %fd112, 0dBFF921FB54442D18, %fd301;
	fma.rn.f64 	%fd114, %fd112, 0dBC91A62633145C00, %fd113;
	fma.rn.f64 	%fd299, %fd112, 0dB97B839A252049C0, %fd114;
	setp.ltu.f64 	%p16, %fd45, 0d41E0000000000000;
	@%p16 bra 	$L__BB1_46;
	{ // callseq 1, 0
	.param .b64 param0;
	st.param.f64 	[param0], %fd301;
	.param .align 16 .b8 retval0[16];
	call.uni (retval0), 
	__internal_trig_reduction_slowpathd, 
	(
	param0
	);
	ld.param.f64 	%fd299, [retval0];
	ld.param.b32 	%r144, [retval0+8];
	} // callseq 1
$L__BB1_46:
	shl.b32 	%r76, %r144, 6;
	cvt.u64.u32 	%rd15, %r76;
	and.b64  	%rd16, %rd15, 64;
	add.s64 	%rd18, %rd13, %rd16;
	mul.rn.f64 	%fd117, %fd299, %fd299;
	and.b32  	%r77, %r144, 1;
	setp.eq.b32 	%p17, %r77, 1;
	selp.f64 	%fd118, 0dBDA8FF8320FD8164, 0d3DE5DB65F9785EBA, %p17;
	ld.global.nc.v2.f64 	{%fd119, %fd120}, [%rd18];
	fma.rn.f64 	%fd121, %fd118, %fd117, %fd119;
	fma.rn.f64 	%fd122, %fd121, %fd117, %fd120;
	ld.global.nc.v2.f64 	{%fd123, %fd124}, [%rd18+16];
	fma.rn.f64 	%fd125, %fd122, %fd117, %fd123;
	fma.rn.f64 	%fd126, %fd125, %fd117, %fd124;
	ld.global.nc.v2.f64 	{%fd127, %fd128}, [%rd18+32];
	fma.rn.f64 	%fd129, %fd126, %fd117, %fd127;
	fma.rn.f64 	%fd130, %fd129, %fd117, %fd128;
	fma.rn.f64 	%fd131, %fd130, %fd299, %fd299;
	fma.rn.f64 	%fd132, %fd130, %fd117, 0d3FF0000000000000;
	selp.f64 	%fd133, %fd132, %fd131, %p17;
	and.b32  	%r78, %r144, 2;
	setp.eq.s32 	%p18, %r78, 0;
	mov.f64 	%fd134, 0d0000000000000000;
	sub.f64 	%fd135, %fd134, %fd133;
	selp.f64 	%fd136, %fd133, %fd135, %p18;
	mul.f64 	%fd301, %fd296, %fd136;
	mul.f64 	%fd300, %fd296, %fd51;
$L__BB1_47:
	ld.global.v2.f64 	{%fd282, %fd283}, [%rd1];
	mul.f64 	%fd284, %fd300, %fd282;
	mul.f64 	%fd285, %fd301, %fd283;
	sub.f64 	%fd286, %fd284, %fd285;
	mul.f64 	%fd287, %fd300, %fd283;
	fma.rn.f64 	%fd288, %fd301, %fd282, %fd287;
	cvta.to.global.u64 	%rd39, %rd2;
	add.s64 	%rd41, %rd39, %rd7;
	st.global.v2.f64 	[%rd41], {%fd286, %fd288};
$L__BB1_48:
	ret;

}
.func  (.param .align 16 .b8 func_retval0[16]) __internal_trig_reduction_slowpathd(
	.param .b64 __internal_trig_reduction_slowpathd_param_0
)
{
	.local .align 8 .b8 	__local_depot2[40];
	.reg .b64 	%SP;
	.reg .b64 	%SPL;
	.reg .pred 	%p<10>;
	.reg .b32 	%r<47>;
	.reg .b64 	%rd<74>;
	.reg .b64 	%fd<5>;

	mov.u64 	%SPL, __local_depot2;
	ld.param.f64 	%fd4, [__internal_trig_reduction_slowpathd_param_0];
	add.u64 	%rd1, %SPL, 0;
	{
	.reg .b32 %temp; 
	mov.b64 	{%temp, %r1}, %fd4;
	}
	shr.u32 	%r2, %r1, 20;
	and.b32  	%r3, %r2, 2047;
	setp.eq.s32 	%p1, %r3, 2047;
	mov.b32 	%r46, 0;
	@%p1 bra 	$L__BB2_9;
	add.s32 	%r20, %r3, -1024;
	mov.b64 	%rd20, %fd4;
	shl.b64 	%rd2, %rd20, 11;
	shr.u32 	%r4, %r20, 6;
	sub.s32 	%r45, 15, %r4;
	sub.s32 	%r21, 19, %r4;
	setp.lt.u32 	%p2, %r20, 128;
	selp.b32 	%r6, 18, %r21, %p2;
	setp.ge.s32 	%p3, %r45, %r6;
	mov.b64 	%rd70, 0;
	@%p3 bra 	$L__BB2_4;
	add.s32 	%r23, %r6, %r4;
	neg.s32 	%r43, %r23;
	or.b64  	%rd3, %rd2, -9223372036854775808;
	mov.b64 	%rd70, 0;
	mov.b32 	%r42, 0;
	mov.u64 	%rd25, __cudart_i2opi_d;
	mov.u32 	%r44, %r45;
$L__BB2_3:
	.pragma "nounroll";
	mul.wide.s32 	%rd22, %r42, 8;
	add.s64 	%rd23, %rd1, %rd22;
	mul.wide.s32 	%rd24, %r44, 8;
	add.s64 	%rd26, %rd25, %rd24;
	ld.global.nc.u64 	%rd27, [%rd26];
	{
	.reg .u32 %r0, %r1, %r2, %r3, %alo, %ahi, %blo, %bhi, %clo, %chi;
	mov.b64 	{%alo,%ahi}, %rd27;
	mov.b64 	{%blo,%bhi}, %rd3;
	mov.b64 	{%clo,%chi}, %rd70;
	mad.lo.cc.u32 	%r0, %alo, %blo, %clo;
	madc.hi.cc.u32 	%r1, %alo, %blo, %chi;
	madc.hi.u32 	%r2, %alo, %bhi, 0;
	mad.lo.cc.u32 	%r1, %alo, %bhi, %r1;
	madc.hi.cc.u32 	%r2, %ahi, %blo, %r2;
	madc.hi.u32 	%r3, %ahi, %bhi, 0;
	mad.lo.cc.u32 	%r1, %ahi, %blo, %r1;
	madc.lo.cc.u32 	%r2, %ahi, %bhi, %r2;
	addc.u32 	%r3, %r3, 0;
	mov.b64 	%rd28, {%r0,%r1};
	mov.b64 	%rd70, {%r2,%r3};
	}
	st.local.u64 	[%rd23], %rd28;
	add.s32 	%r44, %r44, 1;
	add.s32 	%r43, %r43, 1;
	add.s32 	%r42, %r42, 1;
	setp.ne.s32 	%p4, %r43, -15;
	mov.u32 	%r45, %r6;
	@%p4 bra 	$L__BB2_3;
$L__BB2_4:
	cvt.s64.s32 	%rd29, %r45;
	cvt.u64.u32 	%rd30, %r4;
	add.s64 	%rd31, %rd30, %rd29;
	shl.b64 	%rd32, %rd31, 3;
	add.s64 	%rd33, %rd1, %rd32;
	st.local.u64 	[%rd33+-120], %rd70;
	and.b32  	%r15, %r2, 63;
	ld.local.u64 	%rd72, [%rd1+16];
	ld.local.u64 	%rd71, [%rd1+24];
	setp.eq.s32 	%p5, %r15, 0;
	@%p5 bra 	$L__BB2_6;
	shl.b64 	%rd34, %rd71, %r15;
	shr.u64 	%rd35, %rd72, 1;
	xor.b32  	%r24, %r15, 63;
	shr.u64 	%rd36, %rd35, %r24;
	or.b64  	%rd71, %rd34, %rd36;
	ld.local.u64 	%rd37, [%rd1+8];
	shl.b64 	%rd38, %rd72, %r15;
	shr.u64 	%rd39, %rd37, 1;
	shr.u64 	%rd40, %rd39, %r24;
	or.b64  	%rd72, %rd38, %rd40;
$L__BB2_6:
	and.b32  	%r25, %r1, -2147483648;
	shr.u64 	%rd41, %rd71, 62;
	cvt.u32.u64 	%r26, %rd41;
	mov.b64 	{%r27, %r28}, %rd71;
	mov.b64 	{%r29, %r30}, %rd72;
	shf.l.wrap.b32 	%r31, %r30, %r27, 2;
	shf.l.wrap.b32 	%r32, %r27, %r28, 2;
	mov.b64 	%rd42, {%r31, %r32};
	shl.b64 	%rd43, %rd72, 2;
	shr.u64 	%rd44, %rd42, 63;
	cvt.u32.u64 	%r33, %rd44;
	add.s32 	%r34, %r33, %r26;
	setp.eq.s32 	%p6, %r25, 0;
	neg.s32 	%r35, %r34;
	selp.b32 	%r46, %r34, %r35, %p6;
	setp.gt.s64 	%p7, %rd42, -1;
	mov.b64 	%rd45, 0;
	{
	.reg .u32 %r0, %r1, %r2, %r3, %a0, %a1, %a2, %a3, %b0, %b1, %b2, %b3;
	mov.b64 	{%a0,%a1}, %rd45;
	mov.b64 	{%a2,%a3}, %rd45;
	mov.b64 	{%b0,%b1}, %rd43;
	mov.b64 	{%b2,%b3}, %rd42;
	sub.cc.u32 	%r0, %a0, %b0;
	subc.cc.u32 	%r1, %a1, %b1;
	subc.cc.u32 	%r2, %a2, %b2;
	subc.u32 	%r3, %a3, %b3;
	mov.b64 	%rd46, {%r0,%r1};
	mov.b64 	%rd47, {%r2,%r3};
	}
	xor.b32  	%r36, %r25, -2147483648;
	selp.b64 	%rd73, %rd42, %rd47, %p7;
	selp.b64 	%rd14, %rd43, %rd46, %p7;
	selp.b32 	%r17, %r25, %r36, %p7;
	clz.b64 	%r37, %rd73;
	cvt.u64.u32 	%rd15, %r37;
	setp.eq.s32 	%p8, %r37, 0;
	@%p8 bra 	$L__BB2_8;
	cvt.u32.u64 	%r38, %rd15;
	and.b32  	%r39, %r38, 63;
	shl.b64 	%rd48, %rd73, %r39;
	shr.u64 	%rd49, %rd14, 1;
	not.b32 	%r40, %r38;
	and.b32  	%r41, %r40, 63;
	shr.u64 	%rd50, %rd49, %r41;
	or.b64  	%rd73, %rd48, %rd50;
$L__BB2_8:
	mov.b64 	%rd51, -3958705157555305931;
	{
	.reg .u32 %r0, %r1, %r2, %r3, %alo, %ahi, %blo, %bhi;
	mov.b64 	{%alo,%ahi}, %rd73;
	mov.b64 	{%blo,%bhi}, %rd51;
	mul.lo.u32 	%r0, %alo, %blo;
	mul.hi.u32 	%r1, %alo, %blo;
	mad.lo.cc.u32 	%r1, %alo, %bhi, %r1;
	madc.hi.u32 	%r2, %alo, %bhi, 0;
	mad.lo.cc.u32 	%r1, %ahi, %blo, %r1;
	madc.hi.cc.u32 	%r2, %ahi, %blo, %r2;
	madc.hi.u32 	%r3, %ahi, %bhi, 0;
	mad.lo.cc.u32 	%r2, %ahi, %bhi, %r2;
	addc.u32 	%r3, %r3, 0;
	mov.b64 	%rd52, {%r0,%r1};
	mov.b64 	%rd53, {%r2,%r3};
	}
	setp.gt.s64 	%p9, %rd53, 0;
	{
	.reg .u32 %r0, %r1, %r2, %r3, %a0, %a1, %a2, %a3, %b0, %b1, %b2, %b3;
	mov.b64 	{%a0,%a1}, %rd52;
	mov.b64 	{%a2,%a3}, %rd53;
	mov.b64 	{%b0,%b1}, %rd52;
	mov.b64 	{%b2,%b3}, %rd53;
	add.cc.u32 	%r0, %a0, %b0;
	addc.cc.u32 	%r1, %a1, %b1;
	addc.cc.u32 	%r2, %a2, %b2;
	addc.u32 	%r3, %a3, %b3;
	mov.b64 	%rd54, {%r0,%r1};
	mov.b64 	%rd55, {%r2,%r3};
	}
	selp.b64 	%rd56, %rd55, %rd53, %p9;
	selp.s64 	%rd57, -1, 0, %p9;
	sub.s64 	%rd58, %rd57, %rd15;
	cvt.u64.u32 	%rd59, %r17;
	shl.b64 	%rd60, %rd59, 32;
	add.s64 	%rd61, %rd56, 1;
	shr.u64 	%rd62, %rd61, 10;
	add.s64 	%rd63, %rd62, 1;
	shr.u64 	%rd64, %rd63, 1;
	shl.b64 	%rd65, %rd58, 52;
	add.s64 	%rd66, %rd65, %rd64;
	add.s64 	%rd67, %rd66, 4602678819172646912;
	or.b64  	%rd68, %rd67, %rd60;
	mov.b64 	%fd4, %rd68;
$L__BB2_9:
	st.param.f64 	[func_retval0], %fd4;
	st.param.b32 	[func_retval0+8], %r46;
	ret;

}


// ===== COMPILED SASS (sm_100) =====

	.target	sm_100

	.elftype	@"ET_EXEC"


//--------------------- .note.nv.tkinfo           --------------------------
	.section	.note.nv.tkinfo,"",@"SHT_NOTE"
	.sectionflags	@"SHF_NOTE_NV_TKINFO"
	.tkinfo
        /*0018*/ 	.word	0x00000002
        /*0030*/ 	.string	""
        /*0030*/ 	.string	"ptxas"
        /*0030*/ 	.string	"Cuda compilation tools, release 13.0, V13.0.88"
        /*0030*/ 	.string	"Build cuda_13.0.r13.0/compiler.36424714_0"
        /*0030*/ 	.string	"-arch sm_100 -m 64 "



//--------------------- .note.nv.cuinfo           --------------------------
	.section	.note.nv.cuinfo,"",@"SHT_NOTE"
	.sectionflags	@"SHF_NOTE_NV_CUINFO"
        /*0018*/ 	.short	0x0002
        /*001a*/ 	.short	0x0064
        /*001c*/ 	.short	0x0082
	.zero		2


//--------------------- .nv.info                  --------------------------
	.section	.nv.info,"",@"SHT_CUDA_INFO"
	.align	4


	//----- nvinfo : EIATTR_REGCOUNT
	.align		4
        /*0000*/ 	.byte	0x04, 0x2f
        /*0002*/ 	.short	(.L_31 - .L_30)
	.align		4
.L_30:
        /*0004*/ 	.word	index@(_ZN6device7densityEPN6thrust24THRUST_300001_SM_1000_NS7complexIdEEPKS3_PKdjj)
        /*0008*/ 	.word	0x00000012


	//----- nvinfo : EIATTR_FRAME_SIZE
	.align		4
.L_31:
        /*000c*/ 	.byte	0x04, 0x11
        /*000e*/ 	.short	(.L_33 - .L_32)
	.align		4
.L_32:
        /*0010*/ 	.word	index@(_ZN6device7densityEPN6thrust24THRUST_300001_SM_1000_NS7complexIdEEPKS3_PKdjj)
        /*0014*/ 	.word	0x00000000


	//----- nvinfo : EIATTR_REGCOUNT
	.align		4
.L_33:
        /*0018*/ 	.byte	0x04, 0x2f
        /*001a*/ 	.short	(.L_35 - .L_34)
	.align		4
.L_34:
        /*001c*/ 	.word	index@(_ZN6device11nonlin_partEPN6thrust24THRUST_300001_SM_1000_NS7complexIdEEPKS3_S6_S3_jj)
        /*0020*/ 	.word	0x00000024


	//----- nvinfo : EIATTR_FRAME_SIZE
	.align		4
.L_35:
        /*0024*/ 	.byte	0x04, 0x11
        /*0026*/ 	.short	(.L_37 - .L_36)
	.align		4
.L_36:
        /*0028*/ 	.word	index@($_ZN6device11nonlin_partEPN6thrust24THRUST_300001_SM_1000_NS7complexIdEEPKS3_S6_S3_jj$__internal_trig_reduction_slowpathd)
        /*002c*/ 	.word	0x00000028


	//----- nvinfo : EIATTR_FRAME_SIZE
	.align		4
.L_37:
        /*0030*/ 	.byte	0x04, 0x11
        /*0032*/ 	.short	(.L_39 - .L_38)
	.align		4
.L_38:
        /*0034*/ 	.word	index@(_ZN6device11nonlin_partEPN6thrust24THRUST_300001_SM_1000_NS7complexIdEEPKS3_S6_S3_jj)
        /*0038*/ 	.word	0x00000028


	//----- nvinfo : EIATTR_MIN_STACK_SIZE
	.align		4
.L_39:
        /*003c*/ 	.byte	0x04, 0x12
        /*003e*/ 	.short	(.L_41 - .L_40)
	.align		4
.L_40:
        /*0040*/ 	.word	index@(_ZN6device11nonlin_partEPN6thrust24THRUST_300001_SM_1000_NS7complexIdEEPKS3_S6_S3_jj)
        /*0044*/ 	.word	0x00000028


	//----- nvinfo : EIATTR_MIN_STACK_SIZE
	.align		4
.L_41:
        /*0048*/ 	.byte	0x04, 0x12
        /*004a*/ 	.short	(.L_43 - .L_42)
	.align		4
.L_42:
        /*004c*/ 	.word	index@(_ZN6device7densityEPN6thrust24THRUST_300001_SM_1000_NS7complexIdEEPKS3_PKdjj)
        /*0050*/ 	.word	0x00000000
.L_43:


//--------------------- .nv.compat                --------------------------
	.section	.nv.compat,"",@"SHT_CUDA_COMPAT_INFO"
	.align	4
        /*0000*/ 	.byte	0x02, 0x09, 0x00, 0x00, 0x02, 0x02, 0x01, 0x00, 0x02, 0x05, 0x05, 0x00, 0x03, 0x07, 0x01, 0x01
        /*0010*/ 	.byte	0x02, 0x03, 0x00, 0x00, 0x02, 0x06, 0x01, 0x00, 0x04, 0x0b, 0x08, 0x00, 0x01, 0x00, 0x00, 0x00
        /*0020*/ 	.byte	0x00, 0x00, 0x00, 0x00


//--------------------- .nv.info._ZN6device11nonlin_partEPN6thrust24THRUST_300001_SM_1000_NS7complexIdEEPKS3_S6_S3_jj --------------------------
	.section	.nv.info._ZN6device11nonlin_partEPN6thrust24THRUST_300001_SM_1000_NS7complexIdEEPKS3_S6_S3_jj,"",@"SHT_CUDA_INFO"
	.sectionflags	@""
	.align	4


	//----- nvinfo : EIATTR_CUDA_API_VERSION
	.align		4
        /*0000*/ 	.byte	0x04, 0x37
        /*0002*/ 	.short	(.L_45 - .L_44)
.L_44:
        /*0004*/ 	.word	0x00000082


	//----- nvinfo : EIATTR_KPARAM_INFO
	.align		4
.L_45:
        /*0008*/ 	.byte	0x04, 0x17
        /*000a*/ 	.short	(.L_47 - .L_46)
.L_46:
        /*000c*/ 	.word	0x00000000
        /*0010*/ 	.short	0x0005
        /*0012*/ 	.short	0x0034
        /*0014*/ 	.byte	0x00, 0xf0, 0x11, 0x00


	//----- nvinfo : EIATTR_KPARAM_INFO
	.align		4
.L_47:
        /*0018*/ 	.byte	0x04, 0x17
        /*001a*/ 	.short	(.L_49 - .L_48)
.L_48:
        /*001c*/ 	.word	0x00000000
        /*0020*/ 	.short	0x0004
        /*0022*/ 	.short	0x0030
        /*0024*/ 	.byte	0x00, 0xf0, 0x11, 0x00


	//----- nvinfo : EIATTR_KPARAM_INFO
	.align		4
.L_49:
        /*0028*/ 	.byte	0x04, 0x17
        /*002a*/ 	.short	(.L_51 - .L_50)
.L_50:
        /*002c*/ 	.word	0x00000000
        /*0030*/ 	.short	0x0003
        /*0032*/ 	.short	0x0020
        /*0034*/ 	.byte	0x00, 0xf0, 0x41, 0x00


	//----- nvinfo : EIATTR_KPARAM_INFO
	.align		4
.L_51:
        /*0038*/ 	.byte	0x04, 0x17
        /*003a*/ 	.short	(.L_53 - .L_52)
.L_52:
        /*003c*/ 	.word	0x00000000
        /*0040*/ 	.short	0x0002
        /*0042*/ 	.short	0x0010
        /*0044*/ 	.byte	0x00, 0xf5, 0x21, 0x00


	//----- nvinfo : EIATTR_KPARAM_INFO
	.align		4
.L_53:
        /*0048*/ 	.byte	0x04, 0x17
        /*004a*/ 	.short	(.L_55 - .L_54)
.L_54:
        /*004c*/ 	.word	0x00000000
        /*0050*/ 	.short	0x0001
        /*0052*/ 	.short	0x0008
        /*0054*/ 	.byte	0x00, 0xf5, 0x21, 0x00


	//----- nvinfo : EIATTR_KPARAM_INFO
	.align		4
.L_55:
        /*0058*/ 	.byte	0x04, 0x17
        /*005a*/ 	.short	(.L_57 - .L_56)
.L_56:
        /*005c*/ 	.word	0x00000000
        /*0060*/ 	.short	0x0000
        /*0062*/ 	.short	0x0000
        /*0064*/ 	.byte	0x00, 0xf5, 0x21, 0x00


	//----- nvinfo : EIATTR_SPARSE_MMA_MASK
	.align		4
.L_57:
        /*0068*/ 	.byte	0x03, 0x50
        /*006a*/ 	.short	0x0000


	//----- nvinfo : EIATTR_MAXREG_COUNT
	.align		4
        /*006c*/ 	.byte	0x03, 0x1b
        /*006e*/ 	.short	0x00ff


	//----- nvinfo : EIATTR_MERCURY_ISA_VERSION
	.align		4
        /*0070*/ 	.byte	0x03, 0x5f
        /*0072*/ 	.short	0x0101


	//----- nvinfo : EIATTR_VRC_CTA_INIT_COUNT
	.align		4
        /*0074*/ 	.byte	0x02, 0x4a
	.zero		1
	.zero		1


	//----- nvinfo : EIATTR_EXIT_INSTR_OFFSETS
	.align		4
        /*0078*/ 	.byte	0x04, 0x1c
        /*007a*/ 	.short	(.L_59 - .L_58)


	//   ....[0]....
.L_58:
        /*007c*/ 	.word	0x000000d0


	//   ....[1]....
        /*0080*/ 	.word	0x000026b0


	//----- nvinfo : EIATTR_CRS_STACK_SIZE
	.align		4
.L_59:
        /*0084*/ 	.byte	0x04, 0x1e
        /*0086*/ 	.short	(.L_61 - .L_60)
.L_60:
        /*0088*/ 	.word	0x00000000


	//----- nvinfo : EIATTR_CBANK_PARAM_SIZE
	.align		4
.L_61:
        /*008c*/ 	.byte	0x03, 0x19
        /*008e*/ 	.short	0x0038


	//----- nvinfo : EIATTR_PARAM_CBANK
	.align		4
        /*0090*/ 	.byte	0x04, 0x0a
        /*0092*/ 	.short	(.L_63 - .L_62)
	.align		4
.L_62:
        /*0094*/ 	.word	index@(.nv.constant0._ZN6device11nonlin_partEPN6thrust24THRUST_300001_SM_1000_NS7complexIdEEPKS3_S6_S3_jj)
        /*0098*/ 	.short	0x0380
        /*009a*/ 	.short	0x0038


	//----- nvinfo : EIATTR_SW_WAR
	.align		4
.L_63:
        /*009c*/ 	.byte	0x04, 0x36
        /*009e*/ 	.short	(.L_65 - .L_64)
.L_64:
        /*00a0*/ 	.word	0x00000008
.L_65:


//--------------------- .nv.info._ZN6device7densityEPN6thrust24THRUST_300001_SM_1000_NS7complexIdEEPKS3_PKdjj --------------------------
	.section	.nv.info._ZN6device7densityEPN6thrust24THRUST_300001_SM_1000_NS7complexIdEEPKS3_PKdjj,"",@"SHT_CUDA_INFO"
	.sectionflags	@""
	.align	4


	//----- nvinfo : EIATTR_CUDA_API_VERSION
	.align		4
        /*0000*/ 	.byte	0x04, 0x37
        /*0002*/ 	.short	(.L_67 - .L_66)
.L_66:
        /*0004*/ 	.word	0x00000082


	//----- nvinfo : EIATTR_KPARAM_INFO
	.align		4
.L_67:
        /*0008*/ 	.byte	0x04, 0x17
        /*000a*/ 	.short	(.L_69 - .L_68)
.L_68:
        /*000c*/ 	.word	0x00000000
        /*0010*/ 	.short	0x0004
        /*0012*/ 	.short	0x001c
        /*0014*/ 	.byte	0x00, 0xf0, 0x11, 0x00


	//----- nvinfo : EIATTR_KPARAM_INFO
	.align		4
.L_69:
        /*0018*/ 	.byte	0x04, 0x17
        /*001a*/ 	.short	(.L_71 - .L_70)
.L_70:
        /*001c*/ 	.word	0x00000000
        /*0020*/ 	.short	0x0003
        /*0022*/ 	.short	0x0018
        /*0024*/ 	.byte	0x00, 0xf0, 0x11, 0x00


	//----- nvinfo : EIATTR_KPARAM_INFO
	.align		4
.L_71:
        /*0028*/ 	.byte	0x04, 0x17
        /*002a*/ 	.short	(.L_73 - .L_72)
.L_72:
        /*002c*/ 	.word	0x00000000
        /*0030*/ 	.short	0x0002
        /*0032*/ 	.short	0x0010
        /*0034*/ 	.byte	0x00, 0xf5, 0x21, 0x00


	//----- nvinfo : EIATTR_KPARAM_INFO
	.align		4
.L_73:
        /*0038*/ 	.byte	0x04, 0x17
        /*003a*/ 	.short	(.L_75 - .L_74)
.L_74:
        /*003c*/ 	.word	0x00000000
        /*0040*/ 	.short	0x0001
        /*0042*/ 	.short	0x0008
        /*0044*/ 	.byte	0x00, 0xf5, 0x21, 0x00


	//----- nvinfo : EIATTR_KPARAM_INFO
	.align		4
.L_75:
        /*0048*/ 	.byte	0x04, 0x17
        /*004a*/ 	.short	(.L_77 - .L_76)
.L_76:
        /*004c*/ 	.word	0x00000000
        /*0050*/ 	.short	0x0000
        /*0052*/ 	.short	0x0000
        /*0054*/ 	.byte	0x00, 0xf5, 0x21, 0x00


	//----- nvinfo : EIATTR_SPARSE_MMA_MASK
	.align		4
.L_77:
        /*0058*/ 	.byte	0x03, 0x50
        /*005a*/ 	.short	0x0000


	//----- nvinfo : EIATTR_MAXREG_COUNT
	.align		4
        /*005c*/ 	.byte	0x03, 0x1b
        /*005e*/ 	.short	0x00ff


	//----- nvinfo : EIATTR_MERCURY_ISA_VERSION
	.align		4
        /*0060*/ 	.byte	0x03, 0x5f
        /*0062*/ 	.short	0x0101


	//----- nvinfo : EIATTR_VRC_CTA_INIT_COUNT
	.align		4
        /*0064*/ 	.byte	0x02, 0x4a
	.zero		1
	.zero		1


	//----- nvinfo : EIATTR_EXIT_INSTR_OFFSETS
	.align		4
        /*0068*/ 	.byte	0x04, 0x1c
        /*006a*/ 	.short	(.L_79 - .L_78)


	//   ....[0]....
.L_78:
        /*006c*/ 	.word	0x000000c0


	//   ....[1]....
        /*0070*/ 	.word	0x000001c0


	//----- nvinfo : EIATTR_CBANK_PARAM_SIZE
	.align		4
.L_79:
        /*0074*/ 	.byte	0x03, 0x19
        /*0076*/ 	.short	0x0020


	//----- nvinfo : EIATTR_PARAM_CBANK
	.align		4
        /*0078*/ 	.byte	0x04, 0x0a
        /*007a*/ 	.short	(.L_81 - .L_80)
	.align		4
.L_80:
        /*007c*/ 	.word	index@(.nv.constant0._ZN6device7densityEPN6thrust24THRUST_300001_SM_1000_NS7complexIdEEPKS3_PKdjj)
        /*0080*/ 	.short	0x0380
        /*0082*/ 	.short	0x0020


	//----- nvinfo : EIATTR_SW_WAR
	.align		4
.L_81:
        /*0084*/ 	.byte	0x04, 0x36
        /*0086*/ 	.short	(.L_83 - .L_82)
.L_82:
        /*0088*/ 	.word	0x00000008
.L_83:


//--------------------- .nv.callgraph             --------------------------
	.section	.nv.callgraph,"",@"SHT_CUDA_CALLGRAPH"
	.align	4
	.sectionentsize	8
	.align		4
        /*0000*/ 	.word	0x00000000
	.align		4
        /*0004*/ 	.word	0xffffffff
	.align		4
        /*0008*/ 	.word	0x00000000
	.align		4
        /*000c*/ 	.word	0xfffffffe
	.align		4
        /*0010*/ 	.word	0x00000000
	.align		4
        /*0014*/ 	.word	0xfffffffd
	.align		4
        /*0018*/ 	.word	0x00000000
	.align		4
        /*001c*/ 	.word	0xfffffffc


//--------------------- .nv.constant4             --------------------------
	.section	.nv.constant4,"a",@progbits
	.align	8
	.align		8
.nv.constant4:
        /*0000*/ 	.dword	_ZN34_INTERNAL_f91e2147_4_k_cu_5d6da9604cuda3std3__45__cpo5beginE
	.align		8
        /*0008*/ 	.dword	_ZN34_INTERNAL_f91e2147_4_k_cu_5d6da9604cuda3std3__45__cpo3endE
	.align		8
        /*0010*/ 	.dword	_ZN34_INTERNAL_f91e2147_4_k_cu_5d6da9604cuda3std3__45__cpo6cbeginE
	.align		8
        /*0018*/ 	.dword	_ZN34_INTERNAL_f91e2147_4_k_cu_5d6da9604cuda3std3__45__cpo4cendE
	.align		8
        /*0020*/ 	.dword	_ZN34_INTERNAL_f91e2147_4_k_cu_5d6da9604cuda3std3__45__cpo6rbeginE
	.align		8
        /*0028*/ 	.dword	_ZN34_INTERNAL_f91e2147_4_k_cu_5d6da9604cuda3std3__45__cpo4rendE
	.align		8
        /*0030*/ 	.dword	_ZN34_INTERNAL_f91e2147_4_k_cu_5d6da9604cuda3std3__45__cpo7crbeginE
	.align		8
        /*0038*/ 	.dword	_ZN34_INTERNAL_f91e2147_4_k_cu_5d6da9604cuda3std3__45__cpo5crendE
	.align		8
        /*0040*/ 	.dword	_ZN34_INTERNAL_f91e2147_4_k_cu_5d6da9604cuda3std3__436_GLOBAL__N__f91e2147_4_k_cu_5d6da9606ignoreE
	.align		8
        /*0048*/ 	.dword	_ZN34_INTERNAL_f91e2147_4_k_cu_5d6da9604cuda3std3__419piecewise_constructE
	.align		8
        /*0050*/ 	.dword	_ZN34_INTERNAL_f91e2147_4_k_cu_5d6da9604cuda3std3__48in_placeE
	.align		8
        /*0058*/ 	.dword	_ZN34_INTERNAL_f91e2147_4_k_cu_5d6da9604cuda3std3__420unreachable_sentinelE
	.align		8
        /*0060*/ 	.dword	_ZN34_INTERNAL_f91e2147_4_k_cu_5d6da9604cuda3std6ranges3__45__cpo4swapE
	.align		8
        /*0068*/ 	.dword	_ZN34_INTERNAL_f91e2147_4_k_cu_5d6da9604cuda3std6ranges3__45__cpo9iter_moveE
	.align		8
        /*0070*/ 	.dword	_ZN34_INTERNAL_f91e2147_4_k_cu_5d6da9604cuda3std6ranges3__45__cpo5beginE
	.align		8
        /*0078*/ 	.dword	_ZN34_INTERNAL_f91e2147_4_k_cu_5d6da9604cuda3std6ranges3__45__cpo3endE
	.align		8
        /*0080*/ 	.dword	_ZN34_INTERNAL_f91e2147_4_k_cu_5d6da9604cuda3std6ranges3__45__cpo6cbeginE
	.align		8
        /*0088*/ 	.dword	_ZN34_INTERNAL_f91e2147_4_k_cu_5d6da9604cuda3std6ranges3__45__cpo4cendE
	.align		8
        /*0090*/ 	.dword	_ZN34_INTERNAL_f91e2147_4_k_cu_5d6da9604cuda3std6ranges3__45__cpo7advanceE
	.align		8
        /*0098*/ 	.dword	_ZN34_INTERNAL_f91e2147_4_k_cu_5d6da9604cuda3std6ranges3__45__cpo9iter_swapE
	.align		8
        /*00a0*/ 	.dword	_ZN34_INTERNAL_f91e2147_4_k_cu_5d6da9604cuda3std6ranges3__45__cpo4nextE
	.align		8
        /*00a8*/ 	.dword	_ZN34_INTERNAL_f91e2147_4_k_cu_5d6da9604cuda3std6ranges3__45__cpo4prevE
	.align		8
        /*00b0*/ 	.dword	_ZN34_INTERNAL_f91e2147_4_k_cu_5d6da9604cuda3std6ranges3__45__cpo4dataE
	.align		8
        /*00b8*/ 	.dword	_ZN34_INTERNAL_f91e2147_4_k_cu_5d6da9604cuda3std6ranges3__45__cpo5cdataE
	.align		8
        /*00c0*/ 	.dword	_ZN34_INTERNAL_f91e2147_4_k_cu_5d6da9604cuda3std6ranges3__45__cpo4sizeE
	.align		8
        /*00c8*/ 	.dword	_ZN34_INTERNAL_f91e2147_4_k_cu_5d6da9604cuda3std6ranges3__45__cpo5ssizeE
	.align		8
        /*00d0*/ 	.dword	_ZN34_INTERNAL_f91e2147_4_k_cu_5d6da9604cuda3std6ranges3__45__cpo8distanceE
	.align		8
        /*00d8*/ 	.dword	_ZN34_INTERNAL_f91e2147_4_k_cu_5d6da9606thrust24THRUST_300001_SM_1000_NS6system6detail10sequential3seqE
	.align		8
        /*00e0*/ 	.dword	__cudart_i2opi_d
	.align		8
        /*00e8*/ 	.dword	__cudart_sin_cos_coeffs


//--------------------- .text._ZN6device11nonlin_partEPN6thrust24THRUST_300001_SM_1000_NS7complexIdEEPKS3_S6_S3_jj --------------------------
	.section	.text._ZN6device11nonlin_partEPN6thrust24THRUST_300001_SM_1000_NS7complexIdEEPKS3_S6_S3_jj,"ax",@progbits
	.align	128
        .global         _ZN6device11nonlin_partEPN6thrust24THRUST_300001_SM_1000_NS7complexIdEEPKS3_S6_S3_jj
        .type           _ZN6device11nonlin_partEPN6thrust24THRUST_300001_SM_1000_NS7complexIdEEPKS3_S6_S3_jj,@function
        .size           _ZN6device11nonlin_partEPN6thrust24THRUST_300001_SM_1000_NS7complexIdEEPKS3_S6_S3_jj,(.L_x_37 - _ZN6device11nonlin_partEPN6thrust24THRUST_300001_SM_1000_NS7complexIdEEPKS3_S6_S3_jj)
        .other          _ZN6device11nonlin_partEPN6thrust24THRUST_300001_SM_1000_NS7complexIdEEPKS3_S6_S3_jj,@"STO_CUDA_ENTRY STV_DEFAULT"
_ZN6device11nonlin_partEPN6thrust24THRUST_300001_SM_1000_NS7complexIdEEPKS3_S6_S3_jj:
.text._ZN6device11nonlin_partEPN6thrust24THRUST_300001_SM_1000_NS7complexIdEEPKS3_S6_S3_jj:
[----:B------:R-:W0:Y:S01]  /*0000*/  LDC R1, c[0x0][0x37c] ;  /* 0x0000df00ff017b82 */ /* 0x000e220000000800 */
[----:B------:R-:W1:Y:S07]  /*0010*/  S2R R2, SR_TID.Y ;  /* 0x0000000000027919 */ /* 0x000e6e0000002200 */
[----:B------:R-:W2:Y:S01]  /*0020*/  LDC R0, c[0x0][0x360] ;  /* 0x0000d800ff007b82 */ /* 0x000ea20000000800 */
[----:B------:R-:W3:Y:S01]  /*0030*/  LDCU.64 UR6, c[0x0][0x3b0] ;  /* 0x00007600ff0677ac */ /* 0x000ee20008000a00 */
[----:B0-----:R-:W-:Y:S01]  /*0040*/  VIADD R1, R1, 0xffffffd8 ;  /* 0xffffffd801017836 */ /* 0x001fe20000000000 */
[----:B------:R-:W2:Y:S05]  /*0050*/  S2R R3, SR_TID.X ;  /* 0x0000000000037919 */ /* 0x000eaa0000002100 */
[----:B------:R-:W1:Y:S08]  /*0060*/  S2UR UR5, SR_CTAID.Y ;  /* 0x00000000000579c3 */ /* 0x000e700000002600 */
[----:B------:R-:W1:Y:S08]  /*0070*/  LDC R5, c[0x0][0x364] ;  /* 0x0000d900ff057b82 */ /* 0x000e700000000800 */
[----:B------:R-:W2:Y:S01]  /*0080*/  S2UR UR4, SR_CTAID.X ;  /* 0x00000000000479c3 */ /* 0x000ea20000002500 */
[----:B-1----:R-:W-:-:S05]  /*0090*/  IMAD R5, R5, UR5, R2 ;  /* 0x0000000505057c24 */ /* 0x002fca000f8e0202 */
[----:B---3--:R-:W-:Y:S01]  /*00a0*/  ISETP.GE.U32.AND P0, PT, R5, UR7, PT ;  /* 0x0000000705007c0c */ /* 0x008fe2000bf06070 */
[----:B--2---:R-:W-:-:S05]  /*00b0*/  IMAD R0, R0, UR4, R3 ;  /* 0x0000000400007c24 */ /* 0x004fca000f8e0203 */
[----:B------:R-:W-:-:S13]  /*00c0*/  ISETP.GE.U32.OR P0, PT, R0, UR6, P0 ;  /* 0x0000000600007c0c */ /* 0x000fda0008706470 */
[----:B------:R-:W-:Y:S05]  /*00d0*/  @P0 EXIT ;  /* 0x000000000000094d */ /* 0x000fea0003800000 */
[----:B------:R-:W0:Y:S01]  /*00e0*/  LDC.64 R2, c[0x0][0x390] ;  /* 0x0000e400ff027b82 */ /* 0x000e220000000a00 */
[----:B------:R-:W1:Y:S01]  /*00f0*/  LDCU.64 UR4, c[0x0][0x358] ;  /* 0x00006b00ff0477ac */ /* 0x000e620008000a00 */
[----:B------:R-:W-:Y:S01]  /*0100*/  IMAD R0, R5, UR6, R0 ;  /* 0x0000000605007c24 */ /* 0x000fe2000f8e0200 */
[----:B------:R-:W2:Y:S05]  /*0110*/  LDCU.128 UR8, c[0x0][0x3a0] ;  /* 0x00007400ff0877ac */ /* 0x000eaa0008000c00 */
[----:B------:R-:W3:Y:S01]  /*0120*/  LDC.64 R20, c[0x0][0x388] ;  /* 0x0000e200ff147b82 */ /* 0x000ee20000000a00 */
[----:B0-----:R-:W-:-:S05]  /*0130*/  IMAD.WIDE.U32 R2, R0, 0x10, R2 ;  /* 0x0000001000027825 */ /* 0x001fca00078e0002 */
[----:B-1----:R-:W2:Y:S01]  /*0140*/  LDG.E.128 R4, desc[UR4][R2.64] ;  /* 0x0000000402047981 */ /* 0x002ea2000c1e1d00 */
[----:B------:R-:W-:Y:S01]  /*0150*/  BSSY.RECONVERGENT B0, `(.L_x_0) ;  /* 0x000024d000007945 */ /* 0x000fe20003800200 */
[----:B---3--:R-:W-:Y:S01]  /*0160*/  IMAD.WIDE.U32 R20, R0, 0x10, R20 ;  /* 0x0000001000147825 */ /* 0x008fe200078e0014 */
[C---:B--2---:R-:W-:Y:S02]  /*0170*/  DMUL R22, R6.reuse, UR8 ;  /* 0x0000000806167c28 */ /* 0x044fe40008000000 */
[----:B------:R-:W-:-:S06]  /*0180*/  DMUL R6, R6, UR10 ;  /* 0x0000000a06067c28 */ /* 0x000fcc0008000000 */
[C---:B------:R-:W-:Y:S02]  /*0190*/  DFMA R22, R4.reuse, UR10, R22 ;  /* 0x0000000a04167c2b */ /* 0x040fe40008000016 */
[----:B------:R-:W-:-:S08]  /*01a0*/  DFMA R4, R4, UR8, -R6 ;  /* 0x0000000804047c2b */ /* 0x000fd00008000806 */
[----:B------:R-:W-:Y:S02]  /*01b0*/  LOP3.LUT P0, RZ, R22, 0x7fffffff, R23, 0xf8, !PT ;  /* 0x7fffffff16ff7812 */ /* 0x000fe4000780f817 */
[----:B------:R-:W-:-:S11]  /*01c0*/  LOP3.LUT R6, R23, 0x7fffffff, RZ, 0xc0, !PT ;  /* 0x7fffffff17067812 */ /* 0x000fd600078ec0ff */
[----:B------:R-:W-:Y:S05]  /*01d0*/  @P0 BRA `(.L_x_1) ;  /* 0x0000000000ec0947 */ /* 0x000fea0003800000 */
[----:B------:R-:W-:Y:S01]  /*01e0*/  IMAD.MOV.U32 R2, RZ, RZ, 0x652b82fe ;  /* 0x652b82feff027424 */ /* 0x000fe200078e00ff */
[----:B------:R-:W-:Y:S01]  /*01f0*/  UMOV UR6, 0xfefa39ef ;  /* 0xfefa39ef00067882 */ /* 0x000fe20000000000 */
[----:B------:R-:W-:Y:S01]  /*0200*/  IMAD.MOV.U32 R3, RZ, RZ, 0x3ff71547 ;  /* 0x3ff71547ff037424 */ /* 0x000fe200078e00ff */
[----:B------:R-:W-:Y:S01]  /*0210*/  UMOV UR7, 0x3fe62e42 ;  /* 0x3fe62e4200077882 */ /* 0x000fe20000000000 */
[----:B------:R-:W-:-:S04]  /*0220*/  FSETP.GEU.AND P0, PT, |R5|, 4.1917929649353027344, PT ;  /* 0x4086232b0500780b */ /* 0x000fc80003f0e200 */
[----:B------:R-:W-:-:S08]  /*0230*/  DFMA R2, R4, R2, 6.75539944105574400000e+15 ;  /* 0x433800000402742b */ /* 0x000fd00000000002 */
[----:B------:R-:W-:-:S08]  /*0240*/  DADD R6, R2, -6.75539944105574400000e+15 ;  /* 0xc338000002067429 */ /* 0x000fd00000000000 */
[----:B------:R-:W-:Y:S01]  /*0250*/  DFMA R8, R6, -UR6, R4 ;  /* 0x8000000606087c2b */ /* 0x000fe20008000004 */
[----:B------:R-:W-:Y:S01]  /*0260*/  UMOV UR6, 0x3b39803f ;  /* 0x3b39803f00067882 */ /* 0x000fe20000000000 */
[----:B------:R-:W-:-:S06]  /*0270*/  UMOV UR7, 0x3c7abc9e ;  /* 0x3c7abc9e00077882 */ /* 0x000fcc0000000000 */
[----:B------:R-:W-:Y:S01]  /*0280*/  DFMA R8, R6, -UR6, R8 ;  /* 0x8000000606087c2b */ /* 0x000fe20008000008 */
[----:B------:R-:W-:Y:S01]  /*0290*/  UMOV UR6, 0x69ce2bdf ;  /* 0x69ce2bdf00067882 */ /* 0x000fe20000000000 */
[----:B------:R-:W-:Y:S01]  /*02a0*/  IMAD.MOV.U32 R6, RZ, RZ, -0x35dec16 ;  /* 0xfca213eaff067424 */ /* 0x000fe200078e00ff */
[----:B------:R-:W-:Y:S01]  /*02b0*/  UMOV UR7, 0x3e5ade15 ;  /* 0x3e5ade1500077882 */ /* 0x000fe20000000000 */
[----:B------:R-:W-:-:S06]  /*02c0*/  IMAD.MOV.U32 R7, RZ, RZ, 0x3e928af3 ;  /* 0x3e928af3ff077424 */ /* 0x000fcc00078e00ff */
[----:B------:R-:W-:Y:S01]  /*02d0*/  DFMA R6, R8, UR6, R6 ;  /* 0x0000000608067c2b */ /* 0x000fe20008000006 */
[----:B------:R-:W-:Y:S01]  /*02e0*/  UMOV UR6, 0x62401315 ;  /* 0x6240131500067882 */ /* 0x000fe20000000000 */
[----:B------:R-:W-:-:S06]  /*02f0*/  UMOV UR7, 0x3ec71dee ;  /* 0x3ec71dee00077882 */ /* 0x000fcc0000000000 */
[----:B------:R-:W-:Y:S01]  /*0300*/  DFMA R6, R8, R6, UR6 ;  /* 0x0000000608067e2b */ /* 0x000fe20008000006 */
        /* <DEDUP_REMOVED lines=20> */
[----:B------:R-:W-:-:S08]  /*0450*/  DFMA R6, R8, R6, UR6 ;  /* 0x0000000608067e2b */ /* 0x000fd00008000006 */
[----:B------:R-:W-:-:S08]  /*0460*/  DFMA R6, R8, R6, 1 ;  /* 0x3ff000000806742b */ /* 0x000fd00000000006 */
[----:B------:R-:W-:-:S10]  /*0470*/  DFMA R6, R8, R6, 1 ;  /* 0x3ff000000806742b */ /* 0x000fd40000000006 */
[----:B------:R-:W-:Y:S02]  /*0480*/  IMAD R25, R2, 0x100000, R7 ;  /* 0x0010000002197824 */ /* 0x000fe400078e0207 */
[----:B------:R-:W-:Y:S01]  /*0490*/  IMAD.MOV.U32 R24, RZ, RZ, R6 ;  /* 0x000000ffff187224 */ /* 0x000fe200078e0006 */
[----:B------:R-:W-:Y:S06]  /*04a0*/  @!P0 BRA `(.L_x_2) ;  /* 0x00000020005c8947 */ /* 0x000fec0003800000 */
[----:B------:R-:W-:Y:S01]  /*04b0*/  FSETP.GEU.AND P1, PT, |R5|, 4.2275390625, PT ;  /* 0x408748000500780b */ /* 0x000fe20003f2e200 */
[C---:B------:R-:W-:Y:S02]  /*04c0*/  DADD R8, R4.reuse, +INF ;  /* 0x7ff0000004087429 */ /* 0x040fe40000000000 */
[----:B------:R-:W-:-:S08]  /*04d0*/  DSETP.GEU.AND P0, PT, R4, RZ, PT ;  /* 0x000000ff0400722a */ /* 0x000fd00003f0e000 */
[----:B------:R-:W-:Y:S02]  /*04e0*/  FSEL R24, R8, RZ, P0 ;  /* 0x000000ff08187208 */ /* 0x000fe40000000000 */
[----:B------:R-:W-:Y:S01]  /*04f0*/  FSEL R25, R9, RZ, P0 ;  /* 0x000000ff09197208 */ /* 0x000fe20000000000 */
[----:B------:R-:W-:Y:S06]  /*0500*/  @P1 BRA `(.L_x_2) ;  /* 0x0000002000441947 */ /* 0x000fec0003800000 */
[----:B------:R-:W-:Y:S01]  /*0510*/  LEA.HI R3, R2, R2, RZ, 0x1 ;  /* 0x0000000202037211 */ /* 0x000fe200078f08ff */
[----:B------:R-:W-:-:S03]  /*0520*/  IMAD.MOV.U32 R24, RZ, RZ, RZ ;  /* 0x000000ffff187224 */ /* 0x000fc600078e00ff */
[----:B------:R-:W-:-:S05]  /*0530*/  SHF.R.S32.HI R3, RZ, 0x1, R3 ;  /* 0x00000001ff037819 */ /* 0x000fca0000011403 */
[----:B------:R-:W-:Y:S02]  /*0540*/  IMAD.IADD R2, R2, 0x1, -R3 ;  /* 0x0000000102027824 */ /* 0x000fe400078e0a03 */
[----:B------:R-:W-:-:S03]  /*0550*/  IMAD R7, R3, 0x100000, R7 ;  /* 0x0010000003077824 */ /* 0x000fc600078e0207 */
[----:B------:R-:W-:-:S06]  /*0560*/  LEA R25, R2, 0x3ff00000, 0x14 ;  /* 0x3ff0000002197811 */ /* 0x000fcc00078ea0ff */
[----:B------:R-:W-:Y:S01]  /*0570*/  DMUL R24, R6, R24 ;  /* 0x0000001806187228 */ /* 0x000fe20000000000 */
[----:B------:R-:W-:Y:S10]  /*0580*/  BRA `(.L_x_2) ;  /* 0x0000002000247947 */ /* 0x000ff40003800000 */
.L_x_1:
[----:B------:R-:W-:Y:S02]  /*0590*/  LOP3.LUT P0, RZ, R4, 0x7fffffff, R5, 0xf8, !PT ;  /* 0x7fffffff04ff7812 */ /* 0x000fe4000780f805 */
[----:B------:R-:W-:-:S11]  /*05a0*/  LOP3.LUT R2, R5, 0x7fffffff, RZ, 0xc0, !PT ;  /* 0x7fffffff05027812 */ /* 0x000fd600078ec0ff */
[----:B------:R-:W-:Y:S05]  /*05b0*/  @P0 BRA `(.L_x_3) ;  /* 0x0000000400e00947 */ /* 0x000fea0003800000 */
[----:B------:R-:W-:Y:S01]  /*05c0*/  DSETP.NEU.AND P0, PT, |R22|, +INF , PT ;  /* 0x7ff000001600742a */ /* 0x000fe20003f0d200 */
[----:B------:R-:W-:-:S13]  /*05d0*/  BSSY.RECONVERGENT B1, `(.L_x_4) ;  /* 0x000001e000017945 */ /* 0x000fda0003800200 */
[----:B------:R-:W-:Y:S01]  /*05e0*/  @!P0 DMUL R2, RZ, R22 ;  /* 0x00000016ff028228 */ /* 0x000fe20000000000 */
[----:B------:R-:W-:Y:S01]  /*05f0*/  @!P0 IMAD.MOV.U32 R16, RZ, RZ, 0x1 ;  /* 0x00000001ff108424 */ /* 0x000fe200078e00ff */
[----:B------:R-:W-:Y:S09]  /*0600*/  @!P0 BRA `(.L_x_5) ;  /* 0x0000000000688947 */ /* 0x000ff20003800000 */
[----:B------:R-:W-:Y:S01]  /*0610*/  UMOV UR6, 0x6dc9c883 ;  /* 0x6dc9c88300067882 */ /* 0x000fe20000000000 */
[----:B------:R-:W-:Y:S01]  /*0620*/  UMOV UR7, 0x3fe45f30 ;  /* 0x3fe45f3000077882 */ /* 0x000fe20000000000 */
[C---:B------:R-:W-:Y:S01]  /*0630*/  DSETP.GE.AND P0, PT, |R22|.reuse, 2.14748364800000000000e+09, PT ;  /* 0x41e000001600742a */ /* 0x040fe20003f06200 */
[----:B------:R-:W-:Y:S01]  /*0640*/  BSSY.RECONVERGENT B2, `(.L_x_6) ;  /* 0x0000015000027945 */ /* 0x000fe20003800200 */
[----:B------:R-:W-:Y:S01]  /*0650*/  DMUL R4, R22, UR6 ;  /* 0x0000000616047c28 */ /* 0x000fe20008000000 */
[----:B------:R-:W-:Y:S01]  /*0660*/  UMOV UR6, 0x54442d18 ;  /* 0x54442d1800067882 */ /* 0x000fe20000000000 */
[----:B------:R-:W-:-:S04]  /*0670*/  UMOV UR7, 0x3ff921fb ;  /* 0x3ff921fb00077882 */ /* 0x000fc80000000000 */
[----:B------:R-:W0:Y:S08]  /*0680*/  F2I.F64 R16, R4 ;  /* 0x0000000400107311 */ /* 0x000e300000301100 */
[----:B0-----:R-:W0:Y:S02]  /*0690*/  I2F.F64 R2, R16 ;  /* 0x0000001000027312 */ /* 0x001e240000201c00 */
[----:B0-----:R-:W-:Y:S01]  /*06a0*/  DFMA R6, R2, -UR6, R22 ;  /* 0x8000000602067c2b */ /* 0x001fe20008000016 */
[----:B------:R-:W-:Y:S01]  /*06b0*/  UMOV UR6, 0x33145c00 ;  /* 0x33145c0000067882 */ /* 0x000fe20000000000 */
[----:B------:R-:W-:-:S06]  /*06c0*/  UMOV UR7, 0x3c91a626 ;  /* 0x3c91a62600077882 */ /* 0x000fcc0000000000 */
[----:B------:R-:W-:Y:S01]  /*06d0*/  DFMA R6, R2, -UR6, R6 ;  /* 0x8000000602067c2b */ /* 0x000fe20008000006 */
[----:B------:R-:W-:Y:S01]  /*06e0*/  UMOV UR6, 0x252049c0 ;  /* 0x252049c000067882 */ /* 0x000fe20000000000 */
[----:B------:R-:W-:-:S06]  /*06f0*/  UMOV UR7, 0x397b839a ;  /* 0x397b839a00077882 */ /* 0x000fcc0000000000 */
[----:B------:R-:W-:Y:S01]  /*0700*/  DFMA R2, R2, -UR6, R6 ;  /* 0x8000000602027c2b */ /* 0x000fe20008000006 */
[----:B------:R-:W-:Y:S10]  /*0710*/  @!P0 BRA `(.L_x_7) ;  /* 0x00000000001c8947 */ /* 0x000ff40003800000 */
[----:B------:R-:W-:Y:S01]  /*0720*/  IMAD.MOV.U32 R13, RZ, RZ, R22 ;  /* 0x000000ffff0d7224 */ /* 0x000fe200078e0016 */
[----:B------:R-:W-:Y:S01]  /*0730*/  MOV R26, 0x760 ;  /* 0x00000760001a7802 */ /* 0x000fe20000000f00 */
[----:B------:R-:W-:-:S07]  /*0740*/  IMAD.MOV.U32 R14, RZ, RZ, R23 ;  /* 0x000000ffff0e7224 */ /* 0x000fce00078e0017 */
[----:B------:R-:W-:Y:S05]  /*0750*/  CALL.REL.NOINC `($_ZN6device11nonlin_partEPN6thrust24THRUST_300001_SM_1000_NS7complexIdEEPKS3_S6_S3_jj$__internal_trig_reduction_slowpathd) ;  /* 0x0000001c00d87944 */ /* 0x000fea0003c00000 */
[----:B------:R-:W-:Y:S02]  /*0760*/  IMAD.MOV.U32 R16, RZ, RZ, R28 ;  /* 0x000000ffff107224 */ /* 0x000fe400078e001c */
[----:B------:R-:W-:Y:S02]  /*0770*/  IMAD.MOV.U32 R2, RZ, RZ, R4 ;  /* 0x000000ffff027224 */ /* 0x000fe400078e0004 */
[----:B------:R-:W-:-:S07]  /*0780*/  IMAD.MOV.U32 R3, RZ, RZ, R5 ;  /* 0x000000ffff037224 */ /* 0x000fce00078e0005 */
.L_x_7:
[----:B------:R-:W-:Y:S05]  /*0790*/  BSYNC.RECONVERGENT B2 ;  /* 0x0000000000027941 */ /* 0x000fea0003800200 */
.L_x_6:
[----:B------:R-:W-:-:S07]  /*07a0*/  VIADD R16, R16, 0x1 ;  /* 0x0000000110107836 */ /* 0x000fce0000000000 */
.L_x_5:
[----:B------:R-:W-:Y:S05]  /*07b0*/  BSYNC.RECONVERGENT B1 ;  /* 0x0000000000017941 */ /* 0x000fea0003800200 */
.L_x_4:
[----:B------:R-:W0:Y:S01]  /*07c0*/  LDCU.64 UR6, c[0x4][0xe8] ;  /* 0x01001d00ff0677ac */ /* 0x000e220008000a00 */
[----:B------:R-:W-:-:S05]  /*07d0*/  IMAD.SHL.U32 R4, R16, 0x40, RZ ;  /* 0x0000004010047824 */ /* 0x000fca00078e00ff */
[----:B------:R-:W-:-:S04]  /*07e0*/  LOP3.LUT R4, R4, 0x40, RZ, 0xc0, !PT ;  /* 0x0000004004047812 */ /* 0x000fc800078ec0ff */
[----:B0-----:R-:W-:-:S05]  /*07f0*/  IADD3 R24, P0, PT, R4, UR6, RZ ;  /* 0x0000000604187c10 */ /* 0x001fca000ff1e0ff */
[----:B------:R-:W-:-:S05]  /*0800*/  IMAD.X R25, RZ, RZ, UR7, P0 ;  /* 0x00000007ff197e24 */ /* 0x000fca00080e06ff */
[----:B------:R-:W2:Y:S04]  /*0810*/  LDG.E.128.CONSTANT R12, desc[UR4][R24.64] ;  /* 0x00000004180c7981 */ /* 0x000ea8000c1e9d00 */
[----:B------:R-:W3:Y:S04]  /*0820*/  LDG.E.128.CONSTANT R8, desc[UR4][R24.64+0x10] ;  /* 0x0000100418087981 */ /* 0x000ee8000c1e9d00 */
[----:B------:R-:W4:Y:S01]  /*0830*/  LDG.E.128.CONSTANT R4, desc[UR4][R24.64+0x20] ;  /* 0x0000200418047981 */ /* 0x000f22000c1e9d00 */
[----:B------:R-:W-:Y:S01]  /*0840*/  LOP3.LUT R17, R16, 0x1, RZ, 0xc0, !PT ;  /* 0x0000000110117812 */ /* 0x000fe200078ec0ff */
[----:B------:R-:W-:Y:S01]  /*0850*/  IMAD.MOV.U32 R26, RZ, RZ, 0x20fd8164 ;  /* 0x20fd8164ff1a7424 */ /* 0x000fe200078e00ff */
[----:B------:R-:W-:Y:S01]  /*0860*/  DMUL R18, R2, R2 ;  /* 0x0000000202127228 */ /* 0x000fe20000000000 */
[----:B------:R-:W-:Y:S01]  /*0870*/  BSSY.RECONVERGENT B1, `(.L_x_8) ;  /* 0x000002e000017945 */ /* 0x000fe20003800200 */
[----:B------:R-:W-:Y:S01]  /*0880*/  ISETP.NE.U32.AND P0, PT, R17, 0x1, PT ;  /* 0x000000011100780c */ /* 0x000fe20003f05070 */
[----:B------:R-:W-:Y:S01]  /*0890*/  IMAD.MOV.U32 R17, RZ, RZ, 0x3da8ff83 ;  /* 0x3da8ff83ff117424 */ /* 0x000fe200078e00ff */
[----:B------:R-:W-:-:S02]  /*08a0*/  DSETP.NEU.AND P1, PT, |R22|, +INF , PT ;  /* 0x7ff000001600742a */ /* 0x000fc40003f2d200 */
[----:B------:R-:W-:Y:S02]  /*08b0*/  FSEL R26, R26, -8.06006814911005101289e+34, !P0 ;  /* 0xf9785eba1a1a7808 */ /* 0x000fe40004000000 */
[----:B------:R-:W-:-:S06]  /*08c0*/  FSEL R27, -R17, 0.11223486810922622681, !P0 ;  /* 0x3de5db65111b7808 */ /* 0x000fcc0004000100 */
[----:B--2---:R-:W-:-:S08]  /*08d0*/  DFMA R12, R18, R26, R12 ;  /* 0x0000001a120c722b */ /* 0x004fd0000000000c */
[----:B------:R-:W-:-:S08]  /*08e0*/  DFMA R12, R18, R12, R14 ;  /* 0x0000000c120c722b */ /* 0x000fd0000000000e */
[----:B---3--:R-:W-:-:S08]  /*08f0*/  DFMA R8, R18, R12, R8 ;  /* 0x0000000c1208722b */ /* 0x008fd00000000008 */
[----:B------:R-:W-:-:S08]  /*0900*/  DFMA R8, R18, R8, R10 ;  /* 0x000000081208722b */ /* 0x000fd0000000000a */
[----:B----4-:R-:W-:-:S08]  /*0910*/  DFMA R4, R18, R8, R4 ;  /* 0x000000081204722b */ /* 0x010fd00000000004 */
[----:B------:R-:W-:-:S08]  /*0920*/  DFMA R4, R18, R4, R6 ;  /* 0x000000041204722b */ /* 0x000fd00000000006 */
[----:B------:R-:W-:Y:S02]  /*0930*/  DFMA R2, R4, R2, R2 ;  /* 0x000000020402722b */ /* 0x000fe40000000002 */
[----:B------:R-:W-:-:S10]  /*0940*/  DFMA R4, R18, R4, 1 ;  /* 0x3ff000001204742b */ /* 0x000fd40000000004 */
[----:B------:R-:W-:Y:S02]  /*0950*/  FSEL R6, R4, R2, !P0 ;  /* 0x0000000204067208 */ /* 0x000fe40004000000 */
[----:B------:R-:W-:Y:S01]  /*0960*/  FSEL R7, R5, R3, !P0 ;  /* 0x0000000305077208 */ /* 0x000fe20004000000 */
[----:B------:R-:W-:Y:S01]  /*0970*/  @!P1 DMUL R2, RZ, R22 ;  /* 0x00000016ff029228 */ /* 0x000fe20000000000 */
[----:B------:R-:W-:Y:S01]  /*0980*/  LOP3.LUT P0, RZ, R16, 0x2, RZ, 0xc0, !PT ;  /* 0x0000000210ff7812 */ /* 0x000fe2000780c0ff */
[----:B------:R-:W-:-:S03]  /*0990*/  @!P1 IMAD.MOV.U32 R16, RZ, RZ, RZ ;  /* 0x000000ffff109224 */ /* 0x000fc600078e00ff */
[----:B------:R-:W-:-:S10]  /*09a0*/  DADD R4, RZ, -R6 ;  /* 0x00000000ff047229 */ /* 0x000fd40000000806 */
[----:B------:R-:W-:Y:S02]  /*09b0*/  FSEL R24, R6, R4, !P0 ;  /* 0x0000000406187208 */ /* 0x000fe40004000000 */
[----:B------:R-:W-:Y:S01]  /*09c0*/  FSEL R25, R7, R5, !P0 ;  /* 0x0000000507197208 */ /* 0x000fe20004000000 */
[----:B------:R-:W-:Y:S06]  /*09d0*/  @!P1 BRA `(.L_x_9) ;  /* 0x00000000005c9947 */ /* 0x000fec0003800000 */
[----:B------:R-:W-:Y:S01]  /*09e0*/  UMOV UR6, 0x6dc9c883 ;  /* 0x6dc9c88300067882 */ /* 0x000fe20000000000 */
[----:B------:R-:W-:Y:S01]  /*09f0*/  UMOV UR7, 0x3fe45f30 ;  /* 0x3fe45f3000077882 */ /* 0x000fe20000000000 */
[C---:B------:R-:W-:Y:S02]  /*0a00*/  DSETP.GE.AND P0, PT, |R22|.reuse, 2.14748364800000000000e+09, PT ;  /* 0x41e000001600742a */ /* 0x040fe40003f06200 */
[----:B------:R-:W-:Y:S01]  /*0a10*/  DMUL R16, R22, UR6 ;  /* 0x0000000616107c28 */ /* 0x000fe20008000000 */
[----:B------:R-:W-:Y:S01]  /*0a20*/  UMOV UR6, 0x54442d18 ;  /* 0x54442d1800067882 */ /* 0x000fe20000000000 */
[----:B------:R-:W-:-:S08]  /*0a30*/  UMOV UR7, 0x3ff921fb ;  /* 0x3ff921fb00077882 */ /* 0x000fd00000000000 */
        /* <DEDUP_REMOVED lines=17> */
.L_x_9:
[----:B------:R-:W-:Y:S05]  /*0b50*/  BSYNC.RECONVERGENT B1 ;  /* 0x0000000000017941 */ /* 0x000fea0003800200 */
.L_x_8:
        /* <DEDUP_REMOVED lines=10> */
[----:B------:R-:W-:-:S02]  /*0c00*/  DMUL R18, R2, R2 ;  /* 0x0000000202127228 */ /* 0x000fc40000000000 */
[----:B------:R-:W-:Y:S01]  /*0c10*/  ISETP.NE.U32.AND P0, PT, R17, 0x1, PT ;  /* 0x000000011100780c */ /* 0x000fe20003f05070 */
[----:B------:R-:W-:-:S03]  /*0c20*/  IMAD.MOV.U32 R17, RZ, RZ, 0x3da8ff83 ;  /* 0x3da8ff83ff117424 */ /* 0x000fc600078e00ff */
        /* <DEDUP_REMOVED lines=11> */
[----:B------:R-:W-:Y:S02]  /*0ce0*/  FSEL R5, R5, R3, !P0 ;  /* 0x0000000305057208 */ /* 0x000fe40004000000 */
[----:B------:R-:W-:-:S04]  /*0cf0*/  LOP3.LUT P0, RZ, R16, 0x2, RZ, 0xc0, !PT ;  /* 0x0000000210ff7812 */ /* 0x000fc8000780c0ff */
[----:B------:R-:W-:-:S10]  /*0d00*/  DADD R2, RZ, -R4 ;  /* 0x00000000ff027229 */ /* 0x000fd40000000804 */
[----:B------:R-:W-:Y:S02]  /*0d10*/  FSEL R22, R4, R2, !P0 ;  /* 0x0000000204167208 */ /* 0x000fe40004000000 */
[----:B------:R-:W-:Y:S01]  /*0d20*/  FSEL R23, R5, R3, !P0 ;  /* 0x0000000305177208 */ /* 0x000fe20004000000 */
[----:B------:R-:W-:Y:S06]  /*0d30*/  BRA `(.L_x_2) ;  /* 0x0000001800387947 */ /* 0x000fec0003800000 */
.L_x_3:
[----:B------:R-:W-:-:S13]  /*0d40*/  ISETP.GE.U32.AND P0, PT, R6, 0x7ff00000, PT ;  /* 0x7ff000000600780c */ /* 0x000fda0003f06070 */
[----:B------:R-:W-:Y:S05]  /*0d50*/  @!P0 BRA `(.L_x_10) ;  /* 0x0000000000348947 */ /* 0x000fea0003800000 */
[----:B------:R-:W-:-:S04]  /*0d60*/  ISETP.NE.AND P0, PT, R2, 0x7ff00000, PT ;  /* 0x7ff000000200780c */ /* 0x000fc80003f05270 */
[----:B------:R-:W-:-:S13]  /*0d70*/  ISETP.EQ.AND P0, PT, R4, RZ, !P0 ;  /* 0x000000ff0400720c */ /* 0x000fda0004702270 */
[----:B------:R-:W-:-:S10]  /*0d80*/  @!P0 DADD R24, R22, -R22 ;  /* 0x0000000016188229 */ /* 0x000fd40000000816 */
[----:B------:R-:W-:Y:S02]  /*0d90*/  @!P0 IMAD.MOV.U32 R22, RZ, RZ, R24 ;  /* 0x000000ffff168224 */ /* 0x000fe400078e0018 */
[----:B------:R-:W-:Y:S01]  /*0da0*/  @!P0 IMAD.MOV.U32 R23, RZ, RZ, R25 ;  /* 0x000000ffff178224 */ /* 0x000fe200078e0019 */
[----:B------:R-:W-:Y:S06]  /*0db0*/  @!P0 BRA `(.L_x_2) ;  /* 0x0000001800188947 */ /* 0x000fec0003800000 */
[----:B------:R-:W-:Y:S01]  /*0dc0*/  DADD R22, R22, -R22 ;  /* 0x0000000016167229 */ /* 0x000fe20000000816 */
[----:B------:R-:W-:-:S04]  /*0dd0*/  ISETP.GT.AND P0, PT, R5, -0x1, PT ;  /* 0xffffffff0500780c */ /* 0x000fc80003f04270 */
[----:B------:R-:W-:Y:S02]  /*0de0*/  FSEL R24, R4, RZ, P0 ;  /* 0x000000ff04187208 */ /* 0x000fe40000000000 */
[----:B------:R-:W-:-:S03]  /*0df0*/  FSEL R25, R5, RZ, P0 ;  /* 0x000000ff05197208 */ /* 0x000fc60000000000 */
[----:B------:R-:W-:Y:S02]  /*0e00*/  FSEL R22, R22, RZ, P0 ;  /* 0x000000ff16167208 */ /* 0x000fe40000000000 */
[----:B------:R-:W-:Y:S01]  /*0e10*/  FSEL R23, R23, RZ, P0 ;  /* 0x000000ff17177208 */ /* 0x000fe20000000000 */
[----:B------:R-:W-:Y:S06]  /*0e20*/  BRA `(.L_x_2) ;  /* 0x0000001400fc7947 */ /* 0x000fec0003800000 */
.L_x_10:
[----:B------:R-:W-:-:S05]  /*0e30*/  VIADD R2, R5, 0xbf79d1be ;  /* 0xbf79d1be05027836 */ /* 0x000fca0000000000 */
[----:B------:R-:W-:-:S13]  /*0e40*/  ISETP.GT.U32.AND P0, PT, R2, 0x108aa2, PT ;  /* 0x00108aa20200780c */ /* 0x000fda0003f04070 */
[----:B------:R-:W-:Y:S05]  /*0e50*/  @P0 BRA `(.L_x_11) ;  /* 0x0000000c00200947 */ /* 0x000fea0003800000 */
[----:B------:R-:W-:Y:S01]  /*0e60*/  UMOV UR6, 0x19ba0da4 ;  /* 0x19ba0da400067882 */ /* 0x000fe20000000000 */
[----:B------:R-:W-:Y:S01]  /*0e70*/  UMOV UR7, 0x40937be3 ;  /* 0x40937be300077882 */ /* 0x000fe20000000000 */
[----:B------:R-:W-:Y:S01]  /*0e80*/  IMAD.MOV.U32 R2, RZ, RZ, 0x652b82fe ;  /* 0x652b82feff027424 */ /* 0x000fe200078e00ff */
[----:B------:R-:W-:Y:S01]  /*0e90*/  DADD R4, R4, -UR6 ;  /* 0x8000000604047e29 */ /* 0x000fe20008000000 */
[----:B------:R-:W-:Y:S01]  /*0ea0*/  IMAD.MOV.U32 R3, RZ, RZ, 0x3ff71547 ;  /* 0x3ff71547ff037424 */ /* 0x000fe200078e00ff */
[----:B------:R-:W-:Y:S01]  /*0eb0*/  UMOV UR6, 0xfefa39ef ;  /* 0xfefa39ef00067882 */ /* 0x000fe20000000000 */
[----:B------:R-:W-:Y:S01]  /*0ec0*/  UMOV UR7, 0x3fe62e42 ;  /* 0x3fe62e4200077882 */ /* 0x000fe20000000000 */
[----:B------:R-:W-:Y:S04]  /*0ed0*/  BSSY.RECONVERGENT B1, `(.L_x_12) ;  /* 0x0000036000017945 */ /* 0x000fe80003800200 */
[----:B------:R-:W-:-:S02]  /*0ee0*/  DFMA R2, R4, R2, 6.75539944105574400000e+15 ;  /* 0x433800000402742b */ /* 0x000fc40000000002 */
[----:B------:R-:W-:-:S06]  /*0ef0*/  FSETP.GEU.AND P0, PT, |R5|, 4.1917929649353027344, PT ;  /* 0x4086232b0500780b */ /* 0x000fcc0003f0e200 */
        /* <DEDUP_REMOVED lines=43> */
[----:B------:R-:W-:Y:S02]  /*11b0*/  @!P1 LEA.HI R3, R2, R2, RZ, 0x1 ;  /* 0x0000000202039211 */ /* 0x000fe400078f08ff */
[----:B------:R-:W-:Y:S02]  /*11c0*/  FSEL R19, R9, RZ, P0 ;  /* 0x000000ff09137208 */ /* 0x000fe40000000000 */
[----:B------:R-:W-:-:S05]  /*11d0*/  @!P1 SHF.R.S32.HI R3, RZ, 0x1, R3 ;  /* 0x00000001ff039819 */ /* 0x000fca0000011403 */
[----:B------:R-:W-:Y:S02]  /*11e0*/  @!P1 IMAD.IADD R2, R2, 0x1, -R3 ;  /* 0x0000000102029824 */ /* 0x000fe400078e0a03 */
[----:B------:R-:W-:-:S03]  /*11f0*/  @!P1 IMAD R7, R3, 0x100000, R7 ;  /* 0x0010000003079824 */ /* 0x000fc600078e0207 */
[----:B------:R-:W-:Y:S01]  /*1200*/  @!P1 LEA R3, R2, 0x3ff00000, 0x14 ;  /* 0x3ff0000002039811 */ /* 0x000fe200078ea0ff */
[----:B------:R-:W-:-:S06]  /*1210*/  @!P1 IMAD.MOV.U32 R2, RZ, RZ, RZ ;  /* 0x000000ffff029224 */ /* 0x000fcc00078e00ff */
[----:B------:R-:W-:-:S11]  /*1220*/  @!P1 DMUL R18, R6, R2 ;  /* 0x0000000206129228 */ /* 0x000fd60000000000 */
.L_x_13:
[----:B------:R-:W-:Y:S05]  /*1230*/  BSYNC.RECONVERGENT B1 ;  /* 0x0000000000017941 */ /* 0x000fea0003800200 */
.L_x_12:
[C---:B------:R-:W-:Y:S01]  /*1240*/  LEA.HI R2, R19.reuse, 0xffffff09, RZ, 0xc ;  /* 0xffffff0913027811 */ /* 0x040fe200078f60ff */
[----:B------:R-:W-:Y:S01]  /*1250*/  DSETP.NEU.AND P0, PT, |R22|, +INF , PT ;  /* 0x7ff000001600742a */ /* 0x000fe20003f0d200 */
[----:B------:R-:W-:Y:S01]  /*1260*/  LOP3.LUT R19, R19, 0xfffff, RZ, 0xc0, !PT ;  /* 0x000fffff13137812 */ /* 0x000fe200078ec0ff */
[----:B------:R-:W-:Y:S01]  /*1270*/  BSSY.RECONVERGENT B1, `(.L_x_14) ;  /* 0x0000028000017945 */ /* 0x000fe20003800200 */
[----:B------:R-:W-:Y:S01]  /*1280*/  LOP3.LUT R3, R2, 0xffff, RZ, 0xc0, !PT ;  /* 0x0000ffff02037812 */ /* 0x000fe200078ec0ff */
[----:B------:R-:W-:Y:S01]  /*1290*/  IMAD.MOV.U32 R16, RZ, RZ, RZ ;  /* 0x000000ffff107224 */ /* 0x000fe200078e00ff */
[----:B------:R-:W-:Y:S02]  /*12a0*/  LOP3.LUT R19, R19, 0x7fe00000, RZ, 0xfc, !PT ;  /* 0x7fe0000013137812 */ /* 0x000fe400078efcff */
[----:B------:R-:W-:-:S04]  /*12b0*/  LEA.HI R3, R3, R2, RZ, 0x11 ;  /* 0x0000000203037211 */ /* 0x000fc800078f88ff */
[----:B------:R-:W-:-:S03]  /*12c0*/  PRMT R3, R3, 0x9910, RZ ;  /* 0x0000991003037816 */ /* 0x000fc600000000ff */
[----:B------:R-:W-:Y:S01]  /*12d0*/  @!P0 DMUL R24, RZ, R22 ;  /* 0x00000016ff188228 */ /* 0x000fe20000000000 */
[----:B------:R-:W-:Y:S01]  /*12e0*/  SHF.R.S32.HI R3, RZ, 0x1, R3 ;  /* 0x00000001ff037819 */ /* 0x000fe20000011403 */
[----:B------:R-:W-:-:S03]  /*12f0*/  @!P0 IMAD.MOV.U32 R26, RZ, RZ, 0x1 ;  /* 0x00000001ff1a8424 */ /* 0x000fc600078e00ff */
[----:B------:R-:W-:-:S05]  /*1300*/  PRMT R17, R3, 0x9910, RZ ;  /* 0x0000991003117816 */ /* 0x000fca00000000ff */
[----:B------:R-:W-:Y:S01]  /*1310*/  IMAD.IADD R2, R2, 0x1, -R17 ;  /* 0x0000000102027824 */ /* 0x000fe200078e0a11 */
[----:B------:R-:W-:-:S04]  /*1320*/  LEA R17, R17, 0x3ff00000, 0x14 ;  /* 0x3ff0000011117811 */ /* 0x000fc800078ea0ff */
[----:B------:R-:W-:Y:S01]  /*1330*/  LEA R3, R2, 0x3ff00000, 0x14 ;  /* 0x3ff0000002037811 */ /* 0x000fe200078ea0ff */
[----:B------:R-:W-:Y:S06]  /*1340*/  @!P0 BRA `(.L_x_15) ;  /* 0x0000000000688947 */ /* 0x000fec0003800000 */
        /* <DEDUP_REMOVED lines=24> */
.L_x_17:
[----:B------:R-:W-:Y:S05]  /*14d0*/  BSYNC.RECONVERGENT B2 ;  /* 0x0000000000027941 */ /* 0x000fea0003800200 */
.L_x_16:
[----:B------:R-:W-:-:S07]  /*14e0*/  VIADD R26, R26, 0x1 ;  /* 0x000000011a1a7836 */ /* 0x000fce0000000000 */
.L_x_15:
[----:B------:R-:W-:Y:S05]  /*14f0*/  BSYNC.RECONVERGENT B1 ;  /* 0x0000000000017941 */ /* 0x000fea0003800200 */
.L_x_14:
        /* <DEDUP_REMOVED lines=24> */
[----:B------:R-:W-:Y:S01]  /*1680*/  DFMA R4, R28, R4, 1 ;  /* 0x3ff000001c04742b */ /* 0x000fe20000000004 */
[----:B------:R-:W-:-:S09]  /*1690*/  @!P1 IMAD.MOV.U32 R28, RZ, RZ, RZ ;  /* 0x000000ffff1c9224 */ /* 0x000fd200078e00ff */
[----:B------:R-:W-:Y:S02]  /*16a0*/  FSEL R6, R4, R24, !P0 ;  /* 0x0000001804067208 */ /* 0x000fe40004000000 */
[----:B------:R-:W-:Y:S02]  /*16b0*/  FSEL R7, R5, R25, !P0 ;  /* 0x0000001905077208 */ /* 0x000fe40004000000 */
[----:B------:R-:W-:Y:S01]  /*16c0*/  LOP3.LUT P0, RZ, R26, 0x2, RZ, 0xc0, !PT ;  /* 0x000000021aff7812 */ /* 0x000fe2000780c0ff */
[----:B------:R-:W-:-:S03]  /*16d0*/  @!P1 DMUL R26, RZ, R22 ;  /* 0x00000016ff1a9228 */ /* 0x000fc60000000000 */
[----:B------:R-:W-:-:S10]  /*16e0*/  DADD R4, RZ, -R6 ;  /* 0x00000000ff047229 */ /* 0x000fd40000000806 */
[----:B------:R-:W-:Y:S02]  /*16f0*/  FSEL R24, R6, R4, !P0 ;  /* 0x0000000406187208 */ /* 0x000fe40004000000 */
[----:B------:R-:W-:-:S06]  /*1700*/  FSEL R25, R7, R5, !P0 ;  /* 0x0000000507197208 */ /* 0x000fcc0004000000 */
[----:B------:R-:W-:-:S08]  /*1710*/  DMUL R24, R18, R24 ;  /* 0x0000001812187228 */ /* 0x000fd00000000000 */
[----:B------:R-:W-:Y:S01]  /*1720*/  DMUL R24, R16, R24 ;  /* 0x0000001810187228 */ /* 0x000fe20000000000 */
[----:B------:R-:W-:Y:S10]  /*1730*/  @!P1 BRA `(.L_x_19) ;  /* 0x0000000000589947 */ /* 0x000ff40003800000 */
        /* <DEDUP_REMOVED lines=21> */
[----:B------:R-:W-:-:S07]  /*1890*/  IMAD.MOV.U32 R27, RZ, RZ, R5 ;  /* 0x000000ffff1b7224 */ /* 0x000fce00078e0005 */
.L_x_19:
[----:B------:R-:W-:Y:S05]  /*18a0*/  BSYNC.RECONVERGENT B1 ;  /* 0x0000000000017941 */ /* 0x000fea0003800200 */
.L_x_18:
        /* <DEDUP_REMOVED lines=14> */
[----:B------:R-:W-:Y:S01]  /*1990*/  FSEL R33, -R2, 0.11223486810922622681, !P0 ;  /* 0x3de5db6502217808 */ /* 0x000fe20004000100 */
[----:B------:R-:W-:-:S06]  /*19a0*/  IMAD.MOV.U32 R2, RZ, RZ, RZ ;  /* 0x000000ffff027224 */ /* 0x000fcc00078e00ff */
[----:B------:R-:W-:Y:S02]  /*19b0*/  DMUL R24, R24, R2 ;  /* 0x0000000218187228 */ /* 0x000fe40000000000 */
        /* <DEDUP_REMOVED lines=13> */
[----:B------:R-:W-:-:S06]  /*1a90*/  FSEL R5, R7, R5, !P0 ;  /* 0x0000000507057208 */ /* 0x000fcc0004000000 */
[----:B------:R-:W-:-:S08]  /*1aa0*/  DMUL R18, R18, R4 ;  /* 0x0000000412127228 */ /* 0x000fd00000000000 */
[----:B------:R-:W-:-:S08]  /*1ab0*/  DMUL R18, R16, R18 ;  /* 0x0000001210127228 */ /* 0x000fd00000000000 */
[----:B------:R-:W-:Y:S01]  /*1ac0*/  DMUL R22, R2, R18 ;  /* 0x0000001202167228 */ /* 0x000fe20000000000 */
[----:B------:R-:W-:Y:S10]  /*1ad0*/  BRA `(.L_x_2) ;  /* 0x0000000800d07947 */ /* 0x000ff40003800000 */
.L_x_11:
[----:B------:R-:W-:Y:S01]  /*1ae0*/  IMAD.MOV.U32 R6, RZ, RZ, 0x652b82fe ;  /* 0x652b82feff067424 */ /* 0x000fe200078e00ff */
[----:B------:R-:W-:Y:S01]  /*1af0*/  UMOV UR6, 0xfefa39ef ;  /* 0xfefa39ef00067882 */ /* 0x000fe20000000000 */
[----:B------:R-:W-:Y:S01]  /*1b00*/  IMAD.MOV.U32 R7, RZ, RZ, 0x3ff71547 ;  /* 0x3ff71547ff077424 */ /* 0x000fe200078e00ff */
[----:B------:R-:W-:Y:S01]  /*1b10*/  UMOV UR7, 0x3fe62e42 ;  /* 0x3fe62e4200077882 */ /* 0x000fe20000000000 */
[----:B------:R-:W-:Y:S01]  /*1b20*/  DSETP.NEU.AND P2, PT, |R22|, +INF , PT ;  /* 0x7ff000001600742a */ /* 0x000fe20003f4d200 */
[----:B------:R-:W-:Y:S01]  /*1b30*/  FSETP.GEU.AND P0, PT, |R5|, 4.1917929649353027344, PT ;  /* 0x4086232b0500780b */ /* 0x000fe20003f0e200 */
[----:B------:R-:W-:Y:S02]  /*1b40*/  BSSY.RECONVERGENT B1, `(.L_x_20) ;  /* 0x0000036000017945 */ /* 0x000fe40003800200 */
[----:B------:R-:W-:-:S08]  /*1b50*/  DFMA R6, R4, R6, 6.75539944105574400000e+15 ;  /* 0x433800000406742b */ /* 0x000fd00000000006 */
[----:B------:R-:W-:Y:S02]  /*1b60*/  DADD R2, R6, -6.75539944105574400000e+15 ;  /* 0xc338000006027429 */ /* 0x000fe40000000000 */
[----:B------:R-:W-:-:S06]  /*1b70*/  @!P2 DMUL R16, RZ, R22 ;  /* 0x00000016ff10a228 */ /* 0x000fcc0000000000 */
        /* <DEDUP_REMOVED lines=42> */
[----:B------:R-:W-:-:S04]  /*1e20*/  @!P1 LEA.HI R2, R6, R6, RZ, 0x1 ;  /* 0x0000000606029211 */ /* 0x000fc800078f08ff */
[----:B------:R-:W-:Y:S02]  /*1e30*/  @!P1 SHF.R.S32.HI R5, RZ, 0x1, R2 ;  /* 0x00000001ff059819 */ /* 0x000fe40000011402 */
[----:B------:R-:W-:-:S03]  /*1e40*/  FSEL R2, R10, RZ, P0 ;  /* 0x000000ff0a027208 */ /* 0x000fc60000000000 */
[----:B------:R-:W-:Y:S02]  /*1e50*/  @!P1 IMAD.IADD R4, R6, 0x1, -R5 ;  /* 0x0000000106049824 */ /* 0x000fe400078e0a05 */
[----:B------:R-:W-:-:S03]  /*1e60*/  @!P1 IMAD R9, R5, 0x100000, R9 ;  /* 0x0010000005099824 */ /* 0x000fc600078e0209 */
[----:B------:R-:W-:Y:S01]  /*1e70*/  @!P1 LEA R5, R4, 0x3ff00000, 0x14 ;  /* 0x3ff0000004059811 */ /* 0x000fe200078ea0ff */
[----:B------:R-:W-:-:S06]  /*1e80*/  @!P1 IMAD.MOV.U32 R4, RZ, RZ, RZ ;  /* 0x000000ffff049224 */ /* 0x000fcc00078e00ff */
[----:B------:R-:W-:-:S11]  /*1e90*/  @!P1 DMUL R2, R8, R4 ;  /* 0x0000000408029228 */ /* 0x000fd60000000000 */
.L_x_21:
[----:B------:R-:W-:Y:S05]  /*1ea0*/  BSYNC.RECONVERGENT B1 ;  /* 0x0000000000017941 */ /* 0x000fea0003800200 */
.L_x_20:
[----:B------:R-:W-:Y:S01]  /*1eb0*/  BSSY.RECONVERGENT B1, `(.L_x_22) ;  /* 0x000001d000017945 */ /* 0x000fe20003800200 */
[----:B------:R-:W-:-:S03]  /*1ec0*/  @!P2 IMAD.MOV.U32 R18, RZ, RZ, 0x1 ;  /* 0x00000001ff12a424 */ /* 0x000fc600078e00ff */
[----:B------:R-:W-:Y:S05]  /*1ed0*/  @!P2 BRA `(.L_x_23) ;  /* 0x000000000068a947 */ /* 0x000fea0003800000 */
        /* <DEDUP_REMOVED lines=24> */
.L_x_25:
[----:B------:R-:W-:Y:S05]  /*2060*/  BSYNC.RECONVERGENT B2 ;  /* 0x0000000000027941 */ /* 0x000fea0003800200 */
.L_x_24:
[----:B------:R-:W-:-:S07]  /*2070*/  VIADD R18, R18, 0x1 ;  /* 0x0000000112127836 */ /* 0x000fce0000000000 */
.L_x_23:
[----:B------:R-:W-:Y:S05]  /*2080*/  BSYNC.RECONVERGENT B1 ;  /* 0x0000000000017941 */ /* 0x000fea0003800200 */
.L_x_22:
        /* <DEDUP_REMOVED lines=57> */
.L_x_27:
[----:B------:R-:W-:Y:S05]  /*2420*/  BSYNC.RECONVERGENT B1 ;  /* 0x0000000000017941 */ /* 0x000fea0003800200 */
.L_x_26:
        /* <DEDUP_REMOVED lines=12> */
[----:B------:R-:W-:Y:S01]  /*24f0*/  IMAD.MOV.U32 R19, RZ, RZ, 0x3da8ff83 ;  /* 0x3da8ff83ff137424 */ /* 0x000fe200078e00ff */
[----:B------:R-:W-:Y:S02]  /*2500*/  DMUL R24, R2, R24 ;  /* 0x0000001802187228 */ /* 0x000fe40000000000 */
        /* <DEDUP_REMOVED lines=16> */
[----:B------:R-:W-:-:S11]  /*2610*/  DMUL R22, R2, R22 ;  /* 0x0000001602167228 */ /* 0x000fd60000000000 */
.L_x_2:
[----:B------:R-:W-:Y:S05]  /*2620*/  BSYNC.RECONVERGENT B0 ;  /* 0x0000000000007941 */ /* 0x000fea0003800200 */
.L_x_0:
[----:B------:R-:W2:Y:S01]  /*2630*/  LDG.E.128 R4, desc[UR4][R20.64] ;  /* 0x0000000414047981 */ /* 0x000ea2000c1e1d00 */
[----:B------:R-:W0:Y:S01]  /*2640*/  LDC.64 R8, c[0x0][0x380] ;  /* 0x0000e000ff087b82 */ /* 0x000e220000000a00 */
[C---:B--2---:R-:W-:Y:S02]  /*2650*/  DMUL R2, R6.reuse, R22 ;  /* 0x0000001606027228 */ /* 0x044fe40000000000 */
[----:B------:R-:W-:-:S06]  /*2660*/  DMUL R26, R6, R24 ;  /* 0x00000018061a7228 */ /* 0x000fcc0000000000 */
[C---:B------:R-:W-:Y:S02]  /*2670*/  DFMA R24, R4.reuse, R24, -R2 ;  /* 0x000000180418722b */ /* 0x040fe40000000802 */
[----:B------:R-:W-:Y:S01]  /*2680*/  DFMA R26, R4, R22, R26 ;  /* 0x00000016041a722b */ /* 0x000fe2000000001a */
[----:B0-----:R-:W-:-:S06]  /*2690*/  IMAD.WIDE.U32 R2, R0, 0x10, R8 ;  /* 0x0000001000027825 */ /* 0x001fcc00078e0008 */
[----:B------:R-:W-:Y:S01]  /*26a0*/  STG.E.128 desc[UR4][R2.64], R24 ;  /* 0x0000001802007986 */ /* 0x000fe2000c101d04 */
[----:B------:R-:W-:Y:S05]  /*26b0*/  EXIT ;  /* 0x000000000000794d */ /* 0x000fea0003800000 */
        .type           $_ZN6device11nonlin_partEPN6thrust24THRUST_300001_SM_1000_NS7complexIdEEPKS3_S6_S3_jj$__internal_trig_reduction_slowpathd,@function
        .size           $_ZN6device11nonlin_partEPN6thrust24THRUST_300001_SM_1000_NS7complexIdEEPKS3_S6_S3_jj$__internal_trig_reduction_slowpathd,(.L_x_37 - $_ZN6device11nonlin_partEPN6thrust24THRUST_300001_SM_1000_NS7complexIdEEPKS3_S6_S3_jj$__internal_trig_reduction_slowpathd)
$_ZN6device11nonlin_partEPN6thrust24THRUST_300001_SM_1000_NS7complexIdEEPKS3_S6_S3_jj$__internal_trig_reduction_slowpathd:
[----:B------:R-:W-:Y:S01]  /*26c0*/  SHF.R.U32.HI R12, RZ, 0x14, R14 ;  /* 0x00000014ff0c7819 */ /* 0x000fe2000001160e */
[----:B------:R-:W-:-:S03]  /*26d0*/  IMAD.MOV.U32 R4, RZ, RZ, RZ ;  /* 0x000000ffff047224 */ /* 0x000fc600078e00ff */
[----:B------:R-:W-:-:S04]  /*26e0*/  LOP3.LUT R5, R12, 0x7ff, RZ, 0xc0, !PT ;  /* 0x000007ff0c057812 */ /* 0x000fc800078ec0ff */
[----:B------:R-:W-:-:S13]  /*26f0*/  ISETP.NE.AND P0, PT, R5, 0x7ff, PT ;  /* 0x000007ff0500780c */ /* 0x000fda0003f05270 */
[----:B------:R-:W-:Y:S05]  /*2700*/  @!P0 BRA `(.L_x_28) ;  /* 0x0000000800648947 */ /* 0x000fea0003800000 */
[----:B------:R-:W-:Y:S01]  /*2710*/  VIADD R4, R5, 0xfffffc00 ;  /* 0xfffffc0005047836 */ /* 0x000fe20000000000 */
[----:B------:R-:W-:Y:S01]  /*2720*/  BSSY.RECONVERGENT B3, `(.L_x_29) ;  /* 0x0000033000037945 */ /* 0x000fe20003800200 */
[----:B------:R-:W-:-:S03]  /*2730*/  CS2R R8, SRZ ;  /* 0x0000000000087805 */ /* 0x000fc6000001ff00 */
[----:B------:R-:W-:Y:S02]  /*2740*/  SHF.R.U32.HI R10, RZ, 0x6, R4 ;  /* 0x00000006ff0a7819 */ /* 0x000fe40000011604 */
[----:B------:R-:W-:Y:S02]  /*2750*/  ISETP.GE.U32.AND P0, PT, R4, 0x80, PT ;  /* 0x000000800400780c */ /* 0x000fe40003f06070 */
[C---:B------:R-:W-:Y:S02]  /*2760*/  IADD3 R4, PT, PT, -R10.reuse, 0x13, RZ ;  /* 0x000000130a047810 */ /* 0x040fe40007ffe1ff */
[----:B------:R-:W-:Y:S02]  /*2770*/  IADD3 R11, PT, PT, -R10, 0xf, RZ ;  /* 0x0000000f0a0b7810 */ /* 0x000fe40007ffe1ff */
[----:B------:R-:W-:-:S04]  /*2780*/  SEL R6, R4, 0x12, P0 ;  /* 0x0000001204067807 */ /* 0x000fc80000000000 */
[----:B------:R-:W-:-:S13]  /*2790*/  ISETP.GE.AND P0, PT, R11, R6, PT ;  /* 0x000000060b00720c */ /* 0x000fda0003f06270 */
[----:B------:R-:W-:Y:S05]  /*27a0*/  @P0 BRA `(.L_x_30) ;  /* 0x0000000000a80947 */ /* 0x000fea0003800000 */
[----:B------:R-:W0:Y:S01]  /*27b0*/  LDC.64 R4, c[0x0][0x358] ;  /* 0x0000d600ff047b82 */ /* 0x000e220000000a00 */
[C---:B------:R-:W-:Y:S01]  /*27c0*/  SHF.L.U64.HI R27, R13.reuse, 0xb, R14 ;  /* 0x0000000b0d1b7819 */ /* 0x040fe2000001020e */
[----:B------:R-:W-:Y:S01]  /*27d0*/  BSSY.RECONVERGENT B4, `(.L_x_31) ;  /* 0x0000021000047945 */ /* 0x000fe20003800200 */
[----:B------:R-:W-:Y:S01]  /*27e0*/  IADD3 R10, PT, PT, RZ, -R10, -R6 ;  /* 0x8000000aff0a7210 */ /* 0x000fe20007ffe806 */
[----:B------:R-:W-:Y:S01]  /*27f0*/  IMAD.SHL.U32 R13, R13, 0x800, RZ ;  /* 0x000008000d0d7824 */ /* 0x000fe200078e00ff */
[----:B------:R-:W-:Y:S01]  /*2800*/  CS2R R8, SRZ ;  /* 0x0000000000087805 */ /* 0x000fe2000001ff00 */
[----:B------:R-:W-:Y:S01]  /*2810*/  IMAD.MOV.U32 R15, RZ, RZ, RZ ;  /* 0x000000ffff0f7224 */ /* 0x000fe200078e00ff */
[----:B------:R-:W-:-:S07]  /*2820*/  LOP3.LUT R27, R27, 0x80000000, RZ, 0xfc, !PT ;  /* 0x800000001b1b7812 */ /* 0x000fce00078efcff */
.L_x_32:
[----:B------:R-:W1:Y:S01]  /*2830*/  LDC.64 R6, c[0x4][0xe0] ;  /* 0x01003800ff067b82 */ /* 0x000e620000000a00 */
[----:B0-----:R-:W-:Y:S02]  /*2840*/  R2UR UR6, R4 ;  /* 0x00000000040672ca */ /* 0x001fe400000e0000 */
[----:B------:R-:W-:Y:S01]  /*2850*/  R2UR UR7, R5 ;  /* 0x00000000050772ca */ /* 0x000fe200000e0000 */
[----:B-1----:R-:W-:-:S12]  /*2860*/  IMAD.WIDE R6, R11, 0x8, R6 ;  /* 0x000000080b067825 */ /* 0x002fd800078e0206 */
[----:B------:R-:W2:Y:S01]  /*2870*/  LDG.E.64.CONSTANT R6, desc[UR6][R6.64] ;  /* 0x0000000606067981 */ /* 0x000ea2000c1e9b00 */
[----:B------:R-:W-:Y:S02]  /*2880*/  VIADD R10, R10, 0x1 ;  /* 0x000000010a0a7836 */ /* 0x000fe40000000000 */
[----:B------:R-:W-:Y:S02]  /*2890*/  VIADD R11, R11, 0x1 ;  /* 0x000000010b0b7836 */ /* 0x000fe40000000000 */
[----:B--2---:R-:W-:-:S04]  /*28a0*/  IMAD.WIDE.U32 R8, P2, R6, R13, R8 ;  /* 0x0000000d06087225 */ /* 0x004fc80007840008 */
[----:B------:R-:W-:Y:S02]  /*28b0*/  IMAD R29, R6, R27, RZ ;  /* 0x0000001b061d7224 */ /* 0x000fe400078e02ff */
[CC--:B------:R-:W-:Y:S02]  /*28c0*/  IMAD R28, R7.reuse, R13.reuse, RZ ;  /* 0x0000000d071c7224 */ /* 0x0c0fe400078e02ff */
[----:B------:R-:W-:Y:S01]  /*28d0*/  IMAD.HI.U32 R31, R7, R13, RZ ;  /* 0x0000000d071f7227 */ /* 0x000fe200078e00ff */
[----:B------:R-:W-:-:S03]  /*28e0*/  IADD3 R9, P0, PT, R29, R9, RZ ;  /* 0x000000091d097210 */ /* 0x000fc60007f1e0ff */
[----:B------:R-:W-:Y:S01]  /*28f0*/  IMAD R29, R15, 0x8, R1 ;  /* 0x000000080f1d7824 */ /* 0x000fe200078e0201 */
[----:B------:R-:W-:Y:S01]  /*2900*/  IADD3 R9, P1, PT, R28, R9, RZ ;  /* 0x000000091c097210 */ /* 0x000fe20007f3e0ff */
[----:B------:R-:W-:-:S04]  /*2910*/  IMAD.HI.U32 R28, R6, R27, RZ ;  /* 0x0000001b061c7227 */ /* 0x000fc800078e00ff */
[----:B------:R-:W-:Y:S01]  /*2920*/  IMAD.X R28, RZ, RZ, R28, P2 ;  /* 0x000000ffff1c7224 */ /* 0x000fe200010e061c */
[----:B------:R0:W-:Y:S01]  /*2930*/  STL.64 [R29], R8 ;  /* 0x000000081d007387 */ /* 0x0001e20000100a00 */
[----:B------:R-:W-:-:S03]  /*2940*/  IMAD.HI.U32 R6, R7, R27, RZ ;  /* 0x0000001b07067227 */ /* 0x000fc600078e00ff */
[----:B------:R-:W-:Y:S01]  /*2950*/  IADD3.X R28, P0, PT, R31, R28, RZ, P0, !PT ;  /* 0x0000001c1f1c7210 */ /* 0x000fe2000071e4ff */
[----:B------:R-:W-:Y:S02]  /*2960*/  IMAD R7, R7, R27, RZ ;  /* 0x0000001b07077224 */ /* 0x000fe400078e02ff */
[----:B------:R-:W-:Y:S02]  /*2970*/  VIADD R15, R15, 0x1 ;  /* 0x000000010f0f7836 */ /* 0x000fe40000000000 */
[----:B------:R-:W-:Y:S01]  /*2980*/  IMAD.X R6, RZ, RZ, R6, P0 ;  /* 0x000000ffff067224 */ /* 0x000fe200000e0606 */
[----:B------:R-:W-:Y:S02]  /*2990*/  ISETP.NE.AND P0, PT, R10, -0xf, PT ;  /* 0xfffffff10a00780c */ /* 0x000fe40003f05270 */
[----:B------:R-:W-:-:S05]  /*29a0*/  IADD3.X R28, P1, PT, R7, R28, RZ, P1, !PT ;  /* 0x0000001c071c7210 */ /* 0x000fca0000f3e4ff */
[----:B0-----:R-:W-:Y:S02]  /*29b0*/  IMAD.X R9, RZ, RZ, R6, P1 ;  /* 0x000000ffff097224 */ /* 0x001fe400008e0606 */
[----:B------:R-:W-:-:S04]  /*29c0*/  IMAD.MOV.U32 R8, RZ, RZ, R28 ;  /* 0x000000ffff087224 */ /* 0x000fc800078e001c */
[----:B------:R-:W-:Y:S05]  /*29d0*/  @P0 BRA `(.L_x_32) ;  /* 0xfffffffc00940947 */ /* 0x000fea000383ffff */
[----:B------:R-:W-:Y:S05]  /*29e0*/  BSYNC.RECONVERGENT B4 ;  /* 0x0000000000047941 */ /* 0x000fea0003800200 */
.L_x_31:
[----:B------:R-:W-:-:S05]  /*29f0*/  LOP3.LUT R4, R12, 0x7ff, RZ, 0xc0, !PT ;  /* 0x000007ff0c047812 */ /* 0x000fca00078ec0ff */
[----:B------:R-:W-:-:S05]  /*2a00*/  VIADD R4, R4, 0xfffffc00 ;  /* 0xfffffc0004047836 */ /* 0x000fca0000000000 */
[----:B------:R-:W-:Y:S02]  /*2a10*/  SHF.R.U32.HI R5, RZ, 0x6, R4 ;  /* 0x00000006ff057819 */ /* 0x000fe40000011604 */
[----:B------:R-:W-:Y:S02]  /*2a20*/  ISETP.GE.U32.AND P0, PT, R4, 0x80, PT ;  /* 0x000000800400780c */ /* 0x000fe40003f06070 */
[----:B------:R-:W-:-:S04]  /*2a30*/  IADD3 R5, PT, PT, -R5, 0x13, RZ ;  /* 0x0000001305057810 */ /* 0x000fc80007ffe1ff */
[----:B------:R-:W-:-:S07]  /*2a40*/  SEL R11, R5, 0x12, P0 ;  /* 0x00000012050b7807 */ /* 0x000fce0000000000 */
.L_x_30:
[----:B------:R-:W-:Y:S05]  /*2a50*/  BSYNC.RECONVERGENT B3 ;  /* 0x0000000000037941 */ /* 0x000fea0003800200 */
.L_x_29:
[C---:B------:R-:W-:Y:S02]  /*2a60*/  LOP3.LUT R4, R12.reuse, 0x7ff, RZ, 0xc0, !PT ;  /* 0x000007ff0c047812 */ /* 0x040fe400078ec0ff */
[----:B------:R-:W-:-:S03]  /*2a70*/  LOP3.LUT P0, R27, R12, 0x3f, RZ, 0xc0, !PT ;  /* 0x0000003f0c1b7812 */ /* 0x000fc6000780c0ff */
[----:B------:R-:W-:-:S05]  /*2a80*/  VIADD R4, R4, 0xfffffc00 ;  /* 0xfffffc0004047836 */ /* 0x000fca0000000000 */
[----:B------:R-:W-:-:S05]  /*2a90*/  SHF.R.U32.HI R4, RZ, 0x6, R4 ;  /* 0x00000006ff047819 */ /* 0x000fca0000011604 */
[----:B------:R-:W-:-:S04]  /*2aa0*/  IMAD.IADD R4, R4, 0x1, R11 ;  /* 0x0000000104047824 */ /* 0x000fc800078e020b */
[----:B------:R-:W-:-:S05]  /*2ab0*/  IMAD.U32 R31, R4, 0x8, R1 ;  /* 0x00000008041f7824 */ /* 0x000fca00078e0001 */
[----:B------:R0:W-:Y:S04]  /*2ac0*/  STL.64 [R31+-0x78], R8 ;  /* 0xffff88081f007387 */ /* 0x0001e80000100a00 */
[----:B------:R-:W2:Y:S04]  /*2ad0*/  @P0 LDL.64 R28, [R1+0x8] ;  /* 0x00000800011c0983 */ /* 0x000ea80000100a00 */
[----:B------:R-:W3:Y:S04]  /*2ae0*/  LDL.64 R6, [R1+0x10] ;  /* 0x0000100001067983 */ /* 0x000ee80000100a00 */
[----:B------:R-:W4:Y:S01]  /*2af0*/  LDL.64 R4, [R1+0x18] ;  /* 0x0000180001047983 */ /* 0x000f220000100a00 */
[----:B------:R-:W-:Y:S01]  /*2b00*/  @P0 LOP3.LUT R11, R27, 0x3f, RZ, 0x3c, !PT ;  /* 0x0000003f1b0b0812 */ /* 0x000fe200078e3cff */
[----:B------:R-:W-:Y:S01]  /*2b10*/  BSSY.RECONVERGENT B3, `(.L_x_33) ;  /* 0x0000034000037945 */ /* 0x000fe20003800200 */
[----:B--2---:R-:W-:-:S02]  /*2b20*/  @P0 SHF.R.U64 R12, R28, 0x1, R29 ;  /* 0x000000011c0c0819 */ /* 0x004fc4000000121d */
[----:B------:R-:W-:Y:S02]  /*2b30*/  @P0 SHF.R.U32.HI R28, RZ, 0x1, R29 ;  /* 0x00000001ff1c0819 */ /* 0x000fe4000001161d */
[----:B---3--:R-:W-:Y:S02]  /*2b40*/  @P0 SHF.L.U32 R13, R6, R27, RZ ;  /* 0x0000001b060d0219 */ /* 0x008fe400000006ff */
[----:B0-----:R-:W-:Y:S02]  /*2b50*/  @P0 SHF.R.U64 R8, R12, R11, R28 ;  /* 0x0000000b0c080219 */ /* 0x001fe4000000121c */
[--C-:B------:R-:W-:Y:S02]  /*2b60*/  @P0 SHF.R.U32.HI R10, RZ, 0x1, R7.reuse ;  /* 0x00000001ff0a0819 */ /* 0x100fe40000011607 */
[C-C-:B------:R-:W-:Y:S02]  /*2b70*/  @P0 SHF.R.U64 R15, R6.reuse, 0x1, R7.reuse ;  /* 0x00000001060f0819 */ /* 0x140fe40000001207 */
[----:B------:R-:W-:-:S02]  /*2b80*/  @P0 SHF.L.U64.HI R30, R6, R27, R7 ;  /* 0x0000001b061e0219 */ /* 0x000fc40000010207 */
[----:B------:R-:W-:Y:S02]  /*2b90*/  @P0 SHF.R.U32.HI R9, RZ, R11, R28 ;  /* 0x0000000bff090219 */ /* 0x000fe4000001161c */
[----:B------:R-:W-:Y:S02]  /*2ba0*/  @P0 LOP3.LUT R6, R13, R8, RZ, 0xfc, !PT ;  /* 0x000000080d060212 */ /* 0x000fe400078efcff */
[----:B----4-:R-:W-:Y:S02]  /*2bb0*/  @P0 SHF.L.U32 R12, R4, R27, RZ ;  /* 0x0000001b040c0219 */ /* 0x010fe400000006ff */
[--C-:B------:R-:W-:Y:S02]  /*2bc0*/  @P0 SHF.R.U64 R15, R15, R11, R10.reuse ;  /* 0x0000000b0f0f0219 */ /* 0x100fe4000000120a */
[----:B------:R-:W-:Y:S02]  /*2bd0*/  @P0 LOP3.LUT R7, R30, R9, RZ, 0xfc, !PT ;  /* 0x000000091e070212 */ /* 0x000fe400078efcff */
[----:B------:R-:W-:Y:S01]  /*2be0*/  @P0 SHF.R.U32.HI R11, RZ, R11, R10 ;  /* 0x0000000bff0b0219 */ /* 0x000fe2000001160a */
[----:B------:R-:W-:Y:S01]  /*2bf0*/  IMAD.SHL.U32 R10, R6, 0x4, RZ ;  /* 0x00000004060a7824 */ /* 0x000fe200078e00ff */
[----:B------:R-:W-:-:S02]  /*2c00*/  @P0 SHF.L.U64.HI R8, R4, R27, R5 ;  /* 0x0000001b04080219 */ /* 0x000fc40000010205 */
[----:B------:R-:W-:Y:S02]  /*2c10*/  @P0 LOP3.LUT R4, R12, R15, RZ, 0xfc, !PT ;  /* 0x0000000f0c040212 */ /* 0x000fe400078efcff */
[----:B------:R-:W-:Y:S02]  /*2c20*/  SHF.L.U64.HI R6, R6, 0x2, R7 ;  /* 0x0000000206067819 */ /* 0x000fe40000010207 */
[----:B------:R-:W-:Y:S02]  /*2c30*/  @P0 LOP3.LUT R5, R8, R11, RZ, 0xfc, !PT ;  /* 0x0000000b08050212 */ /* 0x000fe400078efcff */
[----:B------:R-:W-:Y:S02]  /*2c40*/  SHF.L.W.U32.HI R7, R7, 0x2, R4 ;  /* 0x0000000207077819 */ /* 0x000fe40000010e04 */
[----:B------:R-:W-:Y:S02]  /*2c50*/  IADD3 RZ, P0, PT, RZ, -R10, RZ ;  /* 0x8000000affff7210 */ /* 0x000fe40007f1e0ff */
[----:B------:R-:W-:-:S02]  /*2c60*/  LOP3.LUT R8, RZ, R6, RZ, 0x33, !PT ;  /* 0x00000006ff087212 */ /* 0x000fc400078e33ff */
[----:B------:R-:W-:Y:S02]  /*2c70*/  SHF.L.W.U32.HI R4, R4, 0x2, R5 ;  /* 0x0000000204047819 */ /* 0x000fe40000010e05 */
[----:B------:R-:W-:Y:S02]  /*2c80*/  LOP3.LUT R9, RZ, R7, RZ, 0x33, !PT ;  /* 0x00000007ff097212 */ /* 0x000fe400078e33ff */
[----:B------:R-:W-:Y:S02]  /*2c90*/  IADD3.X R11, P0, PT, RZ, R8, RZ, P0, !PT ;  /* 0x00000008ff0b7210 */ /* 0x000fe4000071e4ff */
[----:B------:R-:W-:Y:S02]  /*2ca0*/  LOP3.LUT R8, RZ, R4, RZ, 0x33, !PT ;  /* 0x00000004ff087212 */ /* 0x000fe400078e33ff */
[----:B------:R-:W-:Y:S02]  /*2cb0*/  IADD3.X R12, P1, PT, RZ, R9, RZ, P0, !PT ;  /* 0x00000009ff0c7210 */ /* 0x000fe4000073e4ff */
[----:B------:R-:W-:-:S03]  /*2cc0*/  ISETP.GT.U32.AND P2, PT, R7, -0x1, PT ;  /* 0xffffffff0700780c */ /* 0x000fc60003f44070 */
[----:B------:R-:W-:Y:S01]  /*2cd0*/  IMAD.X R9, RZ, RZ, R8, P1 ;  /* 0x000000ffff097224 */ /* 0x000fe200008e0608 */
[----:B------:R-:W-:-:S04]  /*2ce0*/  ISETP.GT.AND.EX P0, PT, R4, -0x1, PT, P2 ;  /* 0xffffffff0400780c */ /* 0x000fc80003f04320 */
[----:B------:R-:W-:Y:S02]  /*2cf0*/  SEL R9, R4, R9, P0 ;  /* 0x0000000904097207 */ /* 0x000fe40000000000 */
[----:B------:R-:W-:Y:S02]  /*2d00*/  SEL R12, R7, R12, P0 ;  /* 0x0000000c070c7207 */ /* 0x000fe40000000000 */
[----:B------:R-:W-:Y:S02]  /*2d10*/  ISETP.NE.U32.AND P1, PT, R9, RZ, PT ;  /* 0x000000ff0900720c */ /* 0x000fe40003f25070 */
[----:B------:R-:W-:Y:S02]  /*2d20*/  SEL R15, R6, R11, P0 ;  /* 0x0000000b060f7207 */ /* 0x000fe40000000000 */
[----:B------:R-:W-:Y:S01]  /*2d30*/  SEL R7, R12, R9, !P1 ;  /* 0x000000090c077207 */ /* 0x000fe20004800000 */
[----:B------:R-:W-:-:S05]  /*2d40*/  @!P0 IMAD.MOV R10, RZ, RZ, -R10 ;  /* 0x000000ffff0a8224 */ /* 0x000fca00078e0a0a */
[----:B------:R-:W0:Y:S02]  /*2d50*/  FLO.U32 R7, R7 ;  /* 0x0000000700077300 */ /* 0x000e2400000e0000 */
[C---:B0-----:R-:W-:Y:S02]  /*2d60*/  IADD3 R13, PT, PT, -R7.reuse, 0x1f, RZ ;  /* 0x0000001f070d7810 */ /* 0x041fe40007ffe1ff */
[----:B------:R-:W-:-:S03]  /*2d70*/  IADD3 R8, PT, PT, -R7, 0x3f, RZ ;  /* 0x0000003f07087810 */ /* 0x000fc60007ffe1ff */
[----:B------:R-:W-:-:S05]  /*2d80*/  @P1 IMAD.MOV R8, RZ, RZ, R13 ;  /* 0x000000ffff081224 */ /* 0x000fca00078e020d */
[----:B------:R-:W-:-:S13]  /*2d90*/  ISETP.NE.AND P1, PT, R8, RZ, PT ;  /* 0x000000ff0800720c */ /* 0x000fda0003f25270 */
[----:B------:R-:W-:Y:S05]  /*2da0*/  @!P1 BRA `(.L_x_34) ;  /* 0x0000000000289947 */ /* 0x000fea0003800000 */
[----:B------:R-:W-:Y:S02]  /*2db0*/  LOP3.LUT R7, R8, 0x3f, RZ, 0xc0, !PT ;  /* 0x0000003f08077812 */ /* 0x000fe400078ec0ff */
[----:B------:R-:W-:Y:S02]  /*2dc0*/  SHF.R.U64 R11, R10, 0x1, R15 ;  /* 0x000000010a0b7819 */ /* 0x000fe4000000120f */
[CC--:B------:R-:W-:Y:S02]  /*2dd0*/  SHF.L.U64.HI R13, R12.reuse, R7.reuse, R9 ;  /* 0x000000070c0d7219 */ /* 0x0c0fe40000010209 */
[----:B------:R-:W-:Y:S02]  /*2de0*/  SHF.L.U32 R9, R12, R7, RZ ;  /* 0x000000070c097219 */ /* 0x000fe400000006ff */
[----:B------:R-:W-:Y:S02]  /*2df0*/  SHF.R.U32.HI R7, RZ, 0x1, R15 ;  /* 0x00000001ff077819 */ /* 0x000fe4000001160f */
[----:B------:R-:W-:-:S04]  /*2e00*/  LOP3.LUT R6, R8, 0x3f, RZ, 0xc, !PT ;  /* 0x0000003f08067812 */ /* 0x000fc800078e0cff */
[-CC-:B------:R-:W-:Y:S02]  /*2e10*/  SHF.R.U64 R12, R11, R6.reuse, R7.reuse ;  /* 0x000000060b0c7219 */ /* 0x180fe40000001207 */
[----:B------:R-:W-:Y:S02]  /*2e20*/  SHF.R.U32.HI R6, RZ, R6, R7 ;  /* 0x00000006ff067219 */ /* 0x000fe40000011607 */
[----:B------:R-:W-:Y:S02]  /*2e30*/  LOP3.LUT R12, R9, R12, RZ, 0xfc, !PT ;  /* 0x0000000c090c7212 */ /* 0x000fe400078efcff */
[----:B------:R-:W-:-:S07]  /*2e40*/  LOP3.LUT R9, R13, R6, RZ, 0xfc, !PT ;  /* 0x000000060d097212 */ /* 0x000fce00078efcff */
.L_x_34:
[----:B------:R-:W-:Y:S05]  /*2e50*/  BSYNC.RECONVERGENT B3 ;  /* 0x0000000000037941 */ /* 0x000fea0003800200 */
.L_x_33:
[----:B------:R-:W-:-:S04]  /*2e60*/  IMAD.WIDE.U32 R10, R12, 0x2168c235, RZ ;  /* 0x2168c2350c0a7825 */ /* 0x000fc800078e00ff */
[----:B------:R-:W-:Y:S01]  /*2e70*/  IMAD.MOV.U32 R6, RZ, RZ, R11 ;  /* 0x000000ffff067224 */ /* 0x000fe200078e000b */
[----:B------:R-:W-:Y:S01]  /*2e80*/  IADD3 RZ, P1, PT, R10, R10, RZ ;  /* 0x0000000a0aff7210 */ /* 0x000fe20007f3e0ff */
[----:B------:R-:W-:Y:S02]  /*2e90*/  IMAD.MOV.U32 R7, RZ, RZ, RZ ;  /* 0x000000ffff077224 */ /* 0x000fe400078e00ff */
[----:B------:R-:W-:-:S04]  /*2ea0*/  IMAD.HI.U32 R11, R9, -0x36f0255e, RZ ;  /* 0xc90fdaa2090b7827 */ /* 0x000fc800078e00ff */
[----:B------:R-:W-:-:S04]  /*2eb0*/  IMAD.WIDE.U32 R6, R12, -0x36f0255e, R6 ;  /* 0xc90fdaa20c067825 */ /* 0x000fc800078e0006 */
[C---:B------:R-:W-:Y:S02]  /*2ec0*/  IMAD R13, R9.reuse, -0x36f0255e, RZ ;  /* 0xc90fdaa2090d7824 */ /* 0x040fe400078e02ff */
[----:B------:R-:W-:-:S04]  /*2ed0*/  IMAD.WIDE.U32 R6, P2, R9, 0x2168c235, R6 ;  /* 0x2168c23509067825 */ /* 0x000fc80007840006 */
[----:B------:R-:W-:Y:S01]  /*2ee0*/  IMAD.X R9, RZ, RZ, R11, P2 ;  /* 0x000000ffff097224 */ /* 0x000fe200010e060b */
[----:B------:R-:W-:Y:S02]  /*2ef0*/  IADD3 R7, P2, PT, R13, R7, RZ ;  /* 0x000000070d077210 */ /* 0x000fe40007f5e0ff */
[----:B------:R-:W-:Y:S02]  /*2f00*/  IADD3.X RZ, P1, PT, R6, R6, RZ, P1, !PT ;  /* 0x0000000606ff7210 */ /* 0x000fe40000f3e4ff */
[C---:B------:R-:W-:Y:S01]  /*2f10*/  ISETP.GT.U32.AND P3, PT, R7.reuse, RZ, PT ;  /* 0x000000ff0700720c */ /* 0x040fe20003f64070 */
[----:B------:R-:W-:Y:S01]  /*2f20*/  IMAD.X R9, RZ, RZ, R9, P2 ;  /* 0x000000ffff097224 */ /* 0x000fe200010e0609 */
[----:B------:R-:W-:-:S04]  /*2f30*/  IADD3.X R6, P2, PT, R7, R7, RZ, P1, !PT ;  /* 0x0000000707067210 */ /* 0x000fc80000f5e4ff */
[C---:B------:R-:W-:Y:S01]  /*2f40*/  ISETP.GT.AND.EX P1, PT, R9.reuse, RZ, PT, P3 ;  /* 0x000000ff0900720c */ /* 0x040fe20003f24330 */
[----:B------:R-:W-:-:S03]  /*2f50*/  IMAD.X R10, R9, 0x1, R9, P2 ;  /* 0x00000001090a7824 */ /* 0x000fc600010e0609 */
[----:B------:R-:W-:Y:S02]  /*2f60*/  SEL R6, R6, R7, P1 ;  /* 0x0000000706067207 */ /* 0x000fe40000800000 */
[----:B------:R-:W-:Y:S02]  /*2f70*/  SEL R10, R10, R9, P1 ;  /* 0x000000090a0a7207 */ /* 0x000fe40000800000 */
[----:B------:R-:W-:Y:S02]  /*2f80*/  IADD3 R13, P2, PT, R6, 0x1, RZ ;  /* 0x00000001060d7810 */ /* 0x000fe40007f5e0ff */
[----:B------:R-:W-:Y:S02]  /*2f90*/  SEL R7, RZ, 0xffffffff, !P1 ;  /* 0xffffffffff077807 */ /* 0x000fe40004800000 */
[----:B------:R-:W-:Y:S01]  /*2fa0*/  LOP3.LUT P1, R6, R14, 0x80000000, RZ, 0xc0, !PT ;  /* 0x800000000e067812 */ /* 0x000fe2000782c0ff */
[----:B------:R-:W-:Y:S02]  /*2fb0*/  IMAD.X R10, RZ, RZ, R10, P2 ;  /* 0x000000ffff0a7224 */ /* 0x000fe400010e060a */
[----:B------:R-:W-:Y:S01]  /*2fc0*/  IMAD.IADD R8, R7, 0x1, -R8 ;  /* 0x0000000107087824 */ /* 0x000fe200078e0a08 */
[----:B------:R-:W-:-:S02]  /*2fd0*/  SHF.R.U32.HI R7, RZ, 0x1e, R5 ;  /* 0x0000001eff077819 */ /* 0x000fc40000011605 */
[----:B------:R-:W-:Y:S01]  /*2fe0*/  SHF.R.U64 R13, R13, 0xa, R10 ;  /* 0x0000000a0d0d7819 */ /* 0x000fe2000000120a */
[----:B------:R-:W-:Y:S01]  /*2ff0*/  IMAD.SHL.U32 R5, R8, 0x100000, RZ ;  /* 0x0010000008057824 */ /* 0x000fe200078e00ff */
[----:B------:R-:W-:Y:S02]  /*3000*/  LEA.HI R4, R4, R7, RZ, 0x1 ;  /* 0x0000000704047211 */ /* 0x000fe400078f08ff */
[----:B------:R-:W-:Y:S02]  /*3010*/  IADD3 R13, P2, PT, R13, 0x1, RZ ;  /* 0x000000010d0d7810 */ /* 0x000fe40007f5e0ff */
[----:B------:R-:W-:Y:S01]  /*3020*/  @!P0 LOP3.LUT R6, R6, 0x80000000, RZ, 0x3c, !PT ;  /* 0x8000000006068812 */ /* 0x000fe200078e3cff */
[----:B------:R-:W-:Y:S01]  /*3030*/  @P1 IMAD.MOV R4, RZ, RZ, -R4 ;  /* 0x000000ffff041224 */ /* 0x000fe200078e0a04 */
[----:B------:R-:W-:-:S04]  /*3040*/  LEA.HI.X R10, R10, RZ, RZ, 0x16, P2 ;  /* 0x000000ff0a0a7211 */ /* 0x000fc800010fb4ff */
[--C-:B------:R-:W-:Y:S02]  /*3050*/  SHF.R.U64 R13, R13, 0x1, R10.reuse ;  /* 0x000000010d0d7819 */ /* 0x100fe4000000120a */
[----:B------:R-:W-:Y:S02]  /*3060*/  SHF.R.U32.HI R8, RZ, 0x1, R10 ;  /* 0x00000001ff087819 */ /* 0x000fe4000001160a */
[----:B------:R-:W-:-:S04]  /*3070*/  IADD3 R13, P2, P3, RZ, RZ, R13 ;  /* 0x000000ffff0d7210 */ /* 0x000fc80007b5e00d */
[----:B------:R-:W-:-:S04]  /*3080*/  IADD3.X R5, PT, PT, R5, 0x3fe00000, R8, P2, P3 ;  /* 0x3fe0000005057810 */ /* 0x000fc800017e6408 */
[----:B------:R-:W-:-:S07]  /*3090*/  LOP3.LUT R14, R5, R6, RZ, 0xfc, !PT ;  /* 0x00000006050e7212 */ /* 0x000fce00078efcff */
.L_x_28:
[----:B------:R-:W-:Y:S02]  /*30a0*/  IMAD.MOV.U32 R27, RZ, RZ, 0x0 ;  /* 0x00000000ff1b7424 */ /* 0x000fe400078e00ff */
[----:B------:R-:W-:Y:S02]  /*30b0*/  IMAD.MOV.U32 R28, RZ, RZ, R4 ;  /* 0x000000ffff1c7224 */ /* 0x000fe400078e0004 */
[----:B------:R-:W-:Y:S02]  /*30c0*/  IMAD.MOV.U32 R4, RZ, RZ, R13 ;  /* 0x000000ffff047224 */ /* 0x000fe400078e000d */
[----:B------:R-:W-:Y:S01]  /*30d0*/  IMAD.MOV.U32 R5, RZ, RZ, R14 ;  /* 0x000000ffff057224 */ /* 0x000fe200078e000e */
[----:B------:R-:W-:Y:S06]  /*30e0*/  RET.REL.NODEC R26 `(_ZN6device11nonlin_partEPN6thrust24THRUST_300001_SM_1000_NS7complexIdEEPKS3_S6_S3_jj) ;  /* 0xffffffcc1ac47950 */ /* 0x000fec0003c3ffff */
.L_x_35:
[----:B------:R-:W-:-:S00]  /*30f0*/  BRA `(.L_x_35) ;  /* 0xfffffffc00fc7947 */ /* 0x000fc0000383ffff */
[----:B------:R-:W-:-:S00]  /*3100*/  NOP ;  /* 0x0000000000007918 */ /* 0x000fc00000000000 */
[----:B------:R-:W-:-:S00]  /*3110*/  NOP ;  /* 0x0000000000007918 */ /* 0x000fc00000000000 */
[----:B------:R-:W-:-:S00]  /*3120*/  NOP ;  /* 0x0000000000007918 */ /* 0x000fc00000000000 */
[----:B------:R-:W-:-:S00]  /*3130*/  NOP ;  /* 0x0000000000007918 */ /* 0x000fc00000000000 */
[----:B------:R-:W-:-:S00]  /*3140*/  NOP ;  /* 0x0000000000007918 */ /* 0x000fc00000000000 */
[----:B------:R-:W-:-:S00]  /*3150*/  NOP ;  /* 0x0000000000007918 */ /* 0x000fc00000000000 */
[----:B------:R-:W-:-:S00]  /*3160*/  NOP ;  /* 0x0000000000007918 */ /* 0x000fc00000000000 */
[----:B------:R-:W-:-:S00]  /*3170*/  NOP ;  /* 0x0000000000007918 */ /* 0x000fc00000000000 */
.L_x_37:


//--------------------- .text._ZN6device7densityEPN6thrust24THRUST_300001_SM_1000_NS7complexIdEEPKS3_PKdjj --------------------------
	.section	.text._ZN6device7densityEPN6thrust24THRUST_300001_SM_1000_NS7complexIdEEPKS3_PKdjj,"ax",@progbits
	.align	128
        .global         _ZN6device7densityEPN6thrust24THRUST_300001_SM_1000_NS7complexIdEEPKS3_PKdjj
        .type           _ZN6device7densityEPN6thrust24THRUST_300001_SM_1000_NS7complexIdEEPKS3_PKdjj,@function
        .size           _ZN6device7densityEPN6thrust24THRUST_300001_SM_1000_NS7complexIdEEPKS3_PKdjj,(.L_x_39 - _ZN6device7densityEPN6thrust24THRUST_300001_SM_1000_NS7complexIdEEPKS3_PKdjj)
        .other          _ZN6device7densityEPN6thrust24THRUST_300001_SM_1000_NS7complexIdEEPKS3_PKdjj,@"STO_CUDA_ENTRY STV_DEFAULT"
_ZN6device7densityEPN6thrust24THRUST_300001_SM_1000_NS7complexIdEEPKS3_PKdjj:
.text._ZN6device7densityEPN6thrust24THRUST_300001_SM_1000_NS7complexIdEEPKS3_PKdjj:
[----:B------:R-:W-:Y:S01]  /*0000*/  LDC R1, c[0x0][0x37c] ;  /* 0x0000df00ff017b82 */ /* 0x000fe20000000800 */
[----:B------:R-:W0:Y:S07]  /*0010*/  S2R R2, SR_TID.Y ;  /* 0x0000000000027919 */ /* 0x000e2e0000002200 */
[----:B------:R-:W1:Y:S01]  /*0020*/  LDC R0, c[0x0][0x360] ;  /* 0x0000d800ff007b82 */ /* 0x000e620000000800 */
[----:B------:R-:W2:Y:S01]  /*0030*/  LDCU.64 UR6, c[0x0][0x398] ;  /* 0x00007300ff0677ac */ /* 0x000ea20008000a00 */
[----:B------:R-:W1:Y:S06]  /*0040*/  S2R R3, SR_TID.X ;  /* 0x0000000000037919 */ /* 0x000e6c0000002100 */
[----:B------:R-:W0:Y:S08]  /*0050*/  S2UR UR5, SR_CTAID.Y ;  /* 0x00000000000579c3 */ /* 0x000e300000002600 */
[----:B------:R-:W0:Y:S08]  /*0060*/  LDC R7, c[0x0][0x364] ;  /* 0x0000d900ff077b82 */ /* 0x000e300000000800 */
[----:B------:R-:W1:Y:S01]  /*0070*/  S2UR UR4, SR_CTAID.X ;  /* 0x00000000000479c3 */ /* 0x000e620000002500 */
[----:B0-----:R-:W-:-:S05]  /*0080*/  IMAD R7, R7, UR5, R2 ;  /* 0x0000000507077c24 */ /* 0x001fca000f8e0202 */
[----:B--2---:R-:W-:Y:S01]  /*0090*/  ISETP.GE.U32.AND P0, PT, R7, UR7, PT ;  /* 0x0000000707007c0c */ /* 0x004fe2000bf06070 */
[----:B-1----:R-:W-:-:S05]  /*00a0*/  IMAD R0, R0, UR4, R3 ;  /* 0x0000000400007c24 */ /* 0x002fca000f8e0203 */
[----:B------:R-:W-:-:S13]  /*00b0*/  ISETP.GE.U32.OR P0, PT, R0, UR6, P0 ;  /* 0x0000000600007c0c */ /* 0x000fda0008706470 */
[----:B------:R-:W-:Y:S05]  /*00c0*/  @P0 EXIT ;  /* 0x000000000000094d */ /* 0x000fea0003800000 */
[----:B------:R-:W0:Y:S01]  /*00d0*/  LDC.64 R4, c[0x0][0x388] ;  /* 0x0000e200ff047b82 */ /* 0x000e220000000a00 */
[----:B------:R-:W1:Y:S01]  /*00e0*/  LDCU.64 UR4, c[0x0][0x358] ;  /* 0x00006b00ff0477ac */ /* 0x000e620008000a00 */
[----:B------:R-:W-:-:S06]  /*00f0*/  IMAD R15, R7, UR6, R0 ;  /* 0x00000006070f7c24 */ /* 0x000fcc000f8e0200 */
[----:B------:R-:W2:Y:S08]  /*0100*/  LDC.64 R2, c[0x0][0x390] ;  /* 0x0000e400ff027b82 */ /* 0x000eb00000000a00 */
[----:B------:R-:W3:Y:S01]  /*0110*/  LDC.64 R12, c[0x0][0x380] ;  /* 0x0000e000ff0c7b82 */ /* 0x000ee20000000a00 */
[----:B0-----:R-:W-:-:S06]  /*0120*/  IMAD.WIDE.U32 R4, R15, 0x10, R4 ;  /* 0x000000100f047825 */ /* 0x001fcc00078e0004 */
[----:B-1----:R-:W4:Y:S01]  /*0130*/  LDG.E.128 R4, desc[UR4][R4.64] ;  /* 0x0000000404047981 */ /* 0x002f22000c1e1d00 */
[----:B--2---:R-:W-:-:S06]  /*0140*/  IMAD.WIDE.U32 R2, R15, 0x8, R2 ;  /* 0x000000080f027825 */ /* 0x004fcc00078e0002 */
[----:B------:R-:W2:Y:S01]  /*0150*/  LDG.E.64 R2, desc[UR4][R2.64] ;  /* 0x0000000402027981 */ /* 0x000ea2000c1e1b00 */
[----:B------:R-:W-:Y:S01]  /*0160*/  CS2R R10, SRZ ;  /* 0x00000000000a7805 */ /* 0x000fe2000001ff00 */
[----:B----4-:R-:W-:-:S08]  /*0170*/  DMUL R6, R6, R6 ;  /* 0x0000000606067228 */ /* 0x010fd00000000000 */
[----:B------:R-:W-:-:S08]  /*0180*/  DFMA R6, R4, R4, R6 ;  /* 0x000000040406722b */ /* 0x000fd00000000006 */
[----:B--2---:R-:W-:Y:S01]  /*0190*/  DMUL R8, R2, R6 ;  /* 0x0000000602087228 */ /* 0x004fe20000000000 */
[----:B---3--:R-:W-:-:S06]  /*01a0*/  IMAD.WIDE.U32 R6, R15, 0x10, R12 ;  /* 0x000000100f067825 */ /* 0x008fcc00078e000c */
[----:B------:R-:W-:Y:S01]  /*01b0*/  STG.E.128 desc[UR4][R6.64], R8 ;  /* 0x0000000806007986 */ /* 0x000fe2000c101d04 */
[----:B------:R-:W-:Y:S05]  /*01c0*/  EXIT ;  /* 0x000000000000794d */ /* 0x000fea0003800000 */
.L_x_36:
        /* <DEDUP_REMOVED lines=11> */
.L_x_39:


//--------------------- .nv.global.init           --------------------------
	.section	.nv.global.init,"aw",@progbits
	.align	16
.nv.global.init:
	.type		__cudart_sin_cos_coeffs,@object
	.size		__cudart_sin_cos_coeffs,(__cudart_i2opi_d - __cudart_sin_cos_coeffs)
__cudart_sin_cos_coeffs:
        /*0000*/ 	.byte	0x46, 0xd2, 0xb0, 0x2c, 0xf1, 0xe5, 0x5a, 0xbe, 0x92, 0xe3, 0xac, 0x69, 0xe3, 0x1d, 0xc7, 0x3e
        /*0010*/ 	.byte	0xa1, 0x62, 0xdb, 0x19, 0xa0, 0x01, 0x2a, 0xbf, 0x18, 0x08, 0x11, 0x11, 0x11, 0x11, 0x81, 0x3f
        /*0020*/ 	.byte	0x54, 0x55, 0x55, 0x55, 0x55, 0x55, 0xc5, 0xbf, 0x00, 0x00, 0x00, 0x00, 0x00, 0x00, 0x00, 0x00
        /*0030*/ 	.byte	0x00, 0x00, 0x00, 0x00, 0x00, 0x00, 0x00, 0x00, 0x64, 0x81, 0xfd, 0x20, 0x83, 0xff, 0xa8, 0xbd
        /*0040*/ 	.byte	0x28, 0x85, 0xef, 0xc1, 0xa7, 0xee, 0x21, 0x3e, 0xd9, 0xe6, 0x06, 0x8e, 0x4f, 0x7e, 0x92, 0xbe
        /*0050*/ 	.byte	0xe9, 0xbc, 0xdd, 0x19, 0xa0, 0x01, 0xfa, 0x3e, 0x47, 0x5d, 0xc1, 0x16, 0x6c, 0xc1, 0x56, 0xbf
        /*0060*/ 	.byte	0x51, 0x55, 0x55, 0x55, 0x55, 0x55, 0xa5, 0x3f, 0x00, 0x00, 0x00, 0x00, 0x00, 0x00, 0xe0, 0xbf
        /*0070*/ 	.byte	0x00, 0x00, 0x00, 0x00, 0x00, 0x00, 0xf0, 0x3f, 0x00, 0x00, 0x00, 0x00, 0x00, 0x00, 0x00, 0x00
	.type		__cudart_i2opi_d,@object
	.size		__cudart_i2opi_d,(.L_28 - __cudart_i2opi_d)
__cudart_i2opi_d:
        /* <DEDUP_REMOVED lines=9> */
.L_28:


//--------------------- .nv.shared.reserved.0     --------------------------
	.section	.nv.shared.reserved.0,"aw",@nobits
	.weak		__nv_reservedSMEM_offset_0_alias
	.size		__nv_reservedSMEM_offset_0_alias, 0, 64
	.other		__nv_reservedSMEM_offset_0_alias,@"STO_CUDA_RESERVED_SHARED STV_DEFAULT"
__nv_reservedSMEM_offset_0_alias:
	.zero		0
	.zero		64


//--------------------- .nv.global                --------------------------
	.section	.nv.global,"aw",@nobits
.nv.global:
	.type		_ZN34_INTERNAL_f91e2147_4_k_cu_5d6da9604cuda3std3__48in_placeE,@object
	.size		_ZN34_INTERNAL_f91e2147_4_k_cu_5d6da9604cuda3std3__48in_placeE,(_ZN34_INTERNAL_f91e2147_4_k_cu_5d6da9604cuda3std6ranges3__45__cpo8distanceE - _ZN34_INTERNAL_f91e2147_4_k_cu_5d6da9604cuda3std3__48in_placeE)
_ZN34_INTERNAL_f91e2147_4_k_cu_5d6da9604cuda3std3__48in_placeE:
	.zero		1
	.type		_ZN34_INTERNAL_f91e2147_4_k_cu_5d6da9604cuda3std6ranges3__45__cpo8distanceE,@object
	.size		_ZN34_INTERNAL_f91e2147_4_k_cu_5d6da9604cuda3std6ranges3__45__cpo8distanceE,(_ZN34_INTERNAL_f91e2147_4_k_cu_5d6da9604cuda3std3__45__cpo6cbeginE - _ZN34_INTERNAL_f91e2147_4_k_cu_5d6da9604cuda3std6ranges3__45__cpo8distanceE)
_ZN34_INTERNAL_f91e2147_4_k_cu_5d6da9604cuda3std6ranges3__45__cpo8distanceE:
	.zero		1
	.type		_ZN34_INTERNAL_f91e2147_4_k_cu_5d6da9604cuda3std3__45__cpo6cbeginE,@object
	.size		_ZN34_INTERNAL_f91e2147_4_k_cu_5d6da9604cuda3std3__45__cpo6cbeginE,(_ZN34_INTERNAL_f91e2147_4_k_cu_5d6da9604cuda3std6ranges3__45__cpo7advanceE - _ZN34_INTERNAL_f91e2147_4_k_cu_5d6da9604cuda3std3__45__cpo6cbeginE)
_ZN34_INTERNAL_f91e2147_4_k_cu_5d6da9604cuda3std3__45__cpo6cbeginE:
	.zero		1
	.type		_ZN34_INTERNAL_f91e2147_4_k_cu_5d6da9604cuda3std6ranges3__45__cpo7advanceE,@object
	.size		_ZN34_INTERNAL_f91e2147_4_k_cu_5d6da9604cuda3std6ranges3__45__cpo7advanceE,(_ZN34_INTERNAL_f91e2147_4_k_cu_5d6da9604cuda3std3__45__cpo7crbeginE - _ZN34_INTERNAL_f91e2147_4_k_cu_5d6da9604cuda3std6ranges3__45__cpo7advanceE)
_ZN34_INTERNAL_f91e2147_4_k_cu_5d6da9604cuda3std6ranges3__45__cpo7advanceE:
	.zero		1
	.type		_ZN34_INTERNAL_f91e2147_4_k_cu_5d6da9604cuda3std3__45__cpo7crbeginE,@object
	.size		_ZN34_INTERNAL_f91e2147_4_k_cu_5d6da9604cuda3std3__45__cpo7crbeginE,(_ZN34_INTERNAL_f91e2147_4_k_cu_5d6da9604cuda3std6ranges3__45__cpo4dataE - _ZN34_INTERNAL_f91e2147_4_k_cu_5d6da9604cuda3std3__45__cpo7crbeginE)
_ZN34_INTERNAL_f91e2147_4_k_cu_5d6da9604cuda3std3__45__cpo7crbeginE:
	.zero		1
	.type		_ZN34_INTERNAL_f91e2147_4_k_cu_5d6da9604cuda3std6ranges3__45__cpo4dataE,@object
	.size		_ZN34_INTERNAL_f91e2147_4_k_cu_5d6da9604cuda3std6ranges3__45__cpo4dataE,(_ZN34_INTERNAL_f91e2147_4_k_cu_5d6da9604cuda3std6ranges3__45__cpo5beginE - _ZN34_INTERNAL_f91e2147_4_k_cu_5d6da9604cuda3std6ranges3__45__cpo4dataE)
_ZN34_INTERNAL_f91e2147_4_k_cu_5d6da9604cuda3std6ranges3__45__cpo4dataE:
	.zero		1
	.type		_ZN34_INTERNAL_f91e2147_4_k_cu_5d6da9604cuda3std6ranges3__45__cpo5beginE,@object
	.size		_ZN34_INTERNAL_f91e2147_4_k_cu_5d6da9604cuda3std6ranges3__45__cpo5beginE,(_ZN34_INTERNAL_f91e2147_4_k_cu_5d6da9604cuda3std3__436_GLOBAL__N__f91e2147_4_k_cu_5d6da9606ignoreE - _ZN34_INTERNAL_f91e2147_4_k_cu_5d6da9604cuda3std6ranges3__45__cpo5beginE)
_ZN34_INTERNAL_f91e2147_4_k_cu_5d6da9604cuda3std6ranges3__45__cpo5beginE:
	.zero		1
	.type		_ZN34_INTERNAL_f91e2147_4_k_cu_5d6da9604cuda3std3__436_GLOBAL__N__f91e2147_4_k_cu_5d6da9606ignoreE,@object
	.size		_ZN34_INTERNAL_f91e2147_4_k_cu_5d6da9604cuda3std3__436_GLOBAL__N__f91e2147_4_k_cu_5d6da9606ignoreE,(_ZN34_INTERNAL_f91e2147_4_k_cu_5d6da9604cuda3std6ranges3__45__cpo4sizeE - _ZN34_INTERNAL_f91e2147_4_k_cu_5d6da9604cuda3std3__436_GLOBAL__N__f91e2147_4_k_cu_5d6da9606ignoreE)
_ZN34_INTERNAL_f91e2147_4_k_cu_5d6da9604cuda3std3__436_GLOBAL__N__f91e2147_4_k_cu_5d6da9606ignoreE:
	.zero		1
	.type		_ZN34_INTERNAL_f91e2147_4_k_cu_5d6da9604cuda3std6ranges3__45__cpo4sizeE,@object
	.size		_ZN34_INTERNAL_f91e2147_4_k_cu_5d6da9604cuda3std6ranges3__45__cpo4sizeE,(_ZN34_INTERNAL_f91e2147_4_k_cu_5d6da9604cuda3std3__45__cpo5beginE - _ZN34_INTERNAL_f91e2147_4_k_cu_5d6da9604cuda3std6ranges3__45__cpo4sizeE)
_ZN34_INTERNAL_f91e2147_4_k_cu_5d6da9604cuda3std6ranges3__45__cpo4sizeE:
	.zero		1
	.type		_ZN34_INTERNAL_f91e2147_4_k_cu_5d6da9604cuda3std3__45__cpo5beginE,@object
	.size		_ZN34_INTERNAL_f91e2147_4_k_cu_5d6da9604cuda3std3__45__cpo5beginE,(_ZN34_INTERNAL_f91e2147_4_k_cu_5d6da9604cuda3std6ranges3__45__cpo6cbeginE - _ZN34_INTERNAL_f91e2147_4_k_cu_5d6da9604cuda3std3__45__cpo5beginE)
_ZN34_INTERNAL_f91e2147_4_k_cu_5d6da9604cuda3std3__45__cpo5beginE:
	.zero		1
	.type		_ZN34_INTERNAL_f91e2147_4_k_cu_5d6da9604cuda3std6ranges3__45__cpo6cbeginE,@object
	.size		_ZN34_INTERNAL_f91e2147_4_k_cu_5d6da9604cuda3std6ranges3__45__cpo6cbeginE,(_ZN34_INTERNAL_f91e2147_4_k_cu_5d6da9604cuda3std3__45__cpo6rbeginE - _ZN34_INTERNAL_f91e2147_4_k_cu_5d6da9604cuda3std6ranges3__45__cpo6cbeginE)
_ZN34_INTERNAL_f91e2147_4_k_cu_5d6da9604cuda3std6ranges3__45__cpo6cbeginE:
	.zero		1
	.type		_ZN34_INTERNAL_f91e2147_4_k_cu_5d6da9604cuda3std3__45__cpo6rbeginE,@object
	.size		_ZN34_INTERNAL_f91e2147_4_k_cu_5d6da9604cuda3std3__45__cpo6rbeginE,(_ZN34_INTERNAL_f91e2147_4_k_cu_5d6da9604cuda3std6ranges3__45__cpo4nextE - _ZN34_INTERNAL_f91e2147_4_k_cu_5d6da9604cuda3std3__45__cpo6rbeginE)
_ZN34_INTERNAL_f91e2147_4_k_cu_5d6da9604cuda3std3__45__cpo6rbeginE:
	.zero		1
	.type		_ZN34_INTERNAL_f91e2147_4_k_cu_5d6da9604cuda3std6ranges3__45__cpo4nextE,@object
	.size		_ZN34_INTERNAL_f91e2147_4_k_cu_5d6da9604cuda3std6ranges3__45__cpo4nextE,(_ZN34_INTERNAL_f91e2147_4_k_cu_5d6da9604cuda3std6ranges3__45__cpo4swapE - _ZN34_INTERNAL_f91e2147_4_k_cu_5d6da9604cuda3std6ranges3__45__cpo4nextE)
_ZN34_INTERNAL_f91e2147_4_k_cu_5d6da9604cuda3std6ranges3__45__cpo4nextE:
	.zero		1
	.type		_ZN34_INTERNAL_f91e2147_4_k_cu_5d6da9604cuda3std6ranges3__45__cpo4swapE,@object
	.size		_ZN34_INTERNAL_f91e2147_4_k_cu_5d6da9604cuda3std6ranges3__45__cpo4swapE,(_ZN34_INTERNAL_f91e2147_4_k_cu_5d6da9604cuda3std3__420unreachable_sentinelE - _ZN34_INTERNAL_f91e2147_4_k_cu_5d6da9604cuda3std6ranges3__45__cpo4swapE)
_ZN34_INTERNAL_f91e2147_4_k_cu_5d6da9604cuda3std6ranges3__45__cpo4swapE:
	.zero		1
	.type		_ZN34_INTERNAL_f91e2147_4_k_cu_5d6da9604cuda3std3__420unreachable_sentinelE,@object
	.size		_ZN34_INTERNAL_f91e2147_4_k_cu_5d6da9604cuda3std3__420unreachable_sentinelE,(_ZN34_INTERNAL_f91e2147_4_k_cu_5d6da9606thrust24THRUST_300001_SM_1000_NS6system6detail10sequential3seqE - _ZN34_INTERNAL_f91e2147_4_k_cu_5d6da9604cuda3std3__420unreachable_sentinelE)
_ZN34_INTERNAL_f91e2147_4_k_cu_5d6da9604cuda3std3__420unreachable_sentinelE:
	.zero		1
	.type		_ZN34_INTERNAL_f91e2147_4_k_cu_5d6da9606thrust24THRUST_300001_SM_1000_NS6system6detail10sequential3seqE,@object
	.size		_ZN34_INTERNAL_f91e2147_4_k_cu_5d6da9606thrust24THRUST_300001_SM_1000_NS6system6detail10sequential3seqE,(_ZN34_INTERNAL_f91e2147_4_k_cu_5d6da9604cuda3std3__45__cpo4cendE - _ZN34_INTERNAL_f91e2147_4_k_cu_5d6da9606thrust24THRUST_300001_SM_1000_NS6system6detail10sequential3seqE)
_ZN34_INTERNAL_f91e2147_4_k_cu_5d6da9606thrust24THRUST_300001_SM_1000_NS6system6detail10sequential3seqE:
	.zero		1
	.type		_ZN34_INTERNAL_f91e2147_4_k_cu_5d6da9604cuda3std3__45__cpo4cendE,@object
	.size		_ZN34_INTERNAL_f91e2147_4_k_cu_5d6da9604cuda3std3__45__cpo4cendE,(_ZN34_INTERNAL_f91e2147_4_k_cu_5d6da9604cuda3std6ranges3__45__cpo9iter_swapE - _ZN34_INTERNAL_f91e2147_4_k_cu_5d6da9604cuda3std3__45__cpo4cendE)
_ZN34_INTERNAL_f91e2147_4_k_cu_5d6da9604cuda3std3__45__cpo4cendE:
	.zero		1
	.type		_ZN34_INTERNAL_f91e2147_4_k_cu_5d6da9604cuda3std6ranges3__45__cpo9iter_swapE,@object
	.size		_ZN34_INTERNAL_f91e2147_4_k_cu_5d6da9604cuda3std6ranges3__45__cpo9iter_swapE,(_ZN34_INTERNAL_f91e2147_4_k_cu_5d6da9604cuda3std3__45__cpo5crendE - _ZN34_INTERNAL_f91e2147_4_k_cu_5d6da9604cuda3std6ranges3__45__cpo9iter_swapE)
_ZN34_INTERNAL_f91e2147_4_k_cu_5d6da9604cuda3std6ranges3__45__cpo9iter_swapE:
	.zero		1
	.type		_ZN34_INTERNAL_f91e2147_4_k_cu_5d6da9604cuda3std3__45__cpo5crendE,@object
	.size		_ZN34_INTERNAL_f91e2147_4_k_cu_5d6da9604cuda3std3__45__cpo5crendE,(_ZN34_INTERNAL_f91e2147_4_k_cu_5d6da9604cuda3std6ranges3__45__cpo5cdataE - _ZN34_INTERNAL_f91e2147_4_k_cu_5d6da9604cuda3std3__45__cpo5crendE)
_ZN34_INTERNAL_f91e2147_4_k_cu_5d6da9604cuda3std3__45__cpo5crendE:
	.zero		1
	.type		_ZN34_INTERNAL_f91e2147_4_k_cu_5d6da9604cuda3std6ranges3__45__cpo5cdataE,@object
	.size		_ZN34_INTERNAL_f91e2147_4_k_cu_5d6da9604cuda3std6ranges3__45__cpo5cdataE,(_ZN34_INTERNAL_f91e2147_4_k_cu_5d6da9604cuda3std6ranges3__45__cpo3endE - _ZN34_INTERNAL_f91e2147_4_k_cu_5d6da9604cuda3std6ranges3__45__cpo5cdataE)
_ZN34_INTERNAL_f91e2147_4_k_cu_5d6da9604cuda3std6ranges3__45__cpo5cdataE:
	.zero		1
	.type		_ZN34_INTERNAL_f91e2147_4_k_cu_5d6da9604cuda3std6ranges3__45__cpo3endE,@object
	.size		_ZN34_INTERNAL_f91e2147_4_k_cu_5d6da9604cuda3std6ranges3__45__cpo3endE,(_ZN34_INTERNAL_f91e2147_4_k_cu_5d6da9604cuda3std3__419piecewise_constructE - _ZN34_INTERNAL_f91e2147_4_k_cu_5d6da9604cuda3std6ranges3__45__cpo3endE)
_ZN34_INTERNAL_f91e2147_4_k_cu_5d6da9604cuda3std6ranges3__45__cpo3endE:
	.zero		1
	.type		_ZN34_INTERNAL_f91e2147_4_k_cu_5d6da9604cuda3std3__419piecewise_constructE,@object
	.size		_ZN34_INTERNAL_f91e2147_4_k_cu_5d6da9604cuda3std3__419piecewise_constructE,(_ZN34_INTERNAL_f91e2147_4_k_cu_5d6da9604cuda3std6ranges3__45__cpo5ssizeE - _ZN34_INTERNAL_f91e2147_4_k_cu_5d6da9604cuda3std3__419piecewise_constructE)
_ZN34_INTERNAL_f91e2147_4_k_cu_5d6da9604cuda3std3__419piecewise_constructE:
	.zero		1
	.type		_ZN34_INTERNAL_f91e2147_4_k_cu_5d6da9604cuda3std6ranges3__45__cpo5ssizeE,@object
	.size		_ZN34_INTERNAL_f91e2147_4_k_cu_5d6da9604cuda3std6ranges3__45__cpo5ssizeE,(_ZN34_INTERNAL_f91e2147_4_k_cu_5d6da9604cuda3std3__45__cpo3endE - _ZN34_INTERNAL_f91e2147_4_k_cu_5d6da9604cuda3std6ranges3__45__cpo5ssizeE)
_ZN34_INTERNAL_f91e2147_4_k_cu_5d6da9604cuda3std6ranges3__45__cpo5ssizeE:
	.zero		1
	.type		_ZN34_INTERNAL_f91e2147_4_k_cu_5d6da9604cuda3std3__45__cpo3endE,@object
	.size		_ZN34_INTERNAL_f91e2147_4_k_cu_5d6da9604cuda3std3__45__cpo3endE,(_ZN34_INTERNAL_f91e2147_4_k_cu_5d6da9604cuda3std6ranges3__45__cpo4cendE - _ZN34_INTERNAL_f91e2147_4_k_cu_5d6da9604cuda3std3__45__cpo3endE)
_ZN34_INTERNAL_f91e2147_4_k_cu_5d6da9604cuda3std3__45__cpo3endE:
	.zero		1
	.type		_ZN34_INTERNAL_f91e2147_4_k_cu_5d6da9604cuda3std6ranges3__45__cpo4cendE,@object
	.size		_ZN34_INTERNAL_f91e2147_4_k_cu_5d6da9604cuda3std6ranges3__45__cpo4cendE,(_ZN34_INTERNAL_f91e2147_4_k_cu_5d6da9604cuda3std3__45__cpo4rendE - _ZN34_INTERNAL_f91e2147_4_k_cu_5d6da9604cuda3std6ranges3__45__cpo4cendE)
_ZN34_INTERNAL_f91e2147_4_k_cu_5d6da9604cuda3std6ranges3__45__cpo4cendE:
	.zero		1
	.type		_ZN34_INTERNAL_f91e2147_4_k_cu_5d6da9604cuda3std3__45__cpo4rendE,@object
	.size		_ZN34_INTERNAL_f91e2147_4_k_cu_5d6da9604cuda3std3__45__cpo4rendE,(_ZN34_INTERNAL_f91e2147_4_k_cu_5d6da9604cuda3std6ranges3__45__cpo4prevE - _ZN34_INTERNAL_f91e2147_4_k_cu_5d6da9604cuda3std3__45__cpo4rendE)
_ZN34_INTERNAL_f91e2147_4_k_cu_5d6da9604cuda3std3__45__cpo4rendE:
	.zero		1
	.type		_ZN34_INTERNAL_f91e2147_4_k_cu_5d6da9604cuda3std6ranges3__45__cpo4prevE,@object
	.size		_ZN34_INTERNAL_f91e2147_4_k_cu_5d6da9604cuda3std6ranges3__45__cpo4prevE,(_ZN34_INTERNAL_f91e2147_4_k_cu_5d6da9604cuda3std6ranges3__45__cpo9iter_moveE - _ZN34_INTERNAL_f91e2147_4_k_cu_5d6da9604cuda3std6ranges3__45__cpo4prevE)
_ZN34_INTERNAL_f91e2147_4_k_cu_5d6da9604cuda3std6ranges3__45__cpo4prevE:
	.zero		1
	.type		_ZN34_INTERNAL_f91e2147_4_k_cu_5d6da9604cuda3std6ranges3__45__cpo9iter_moveE,@object
	.size		_ZN34_INTERNAL_f91e2147_4_k_cu_5d6da9604cuda3std6ranges3__45__cpo9iter_moveE,(.L_13 - _ZN34_INTERNAL_f91e2147_4_k_cu_5d6da9604cuda3std6ranges3__45__cpo9iter_moveE)
_ZN34_INTERNAL_f91e2147_4_k_cu_5d6da9604cuda3std6ranges3__45__cpo9iter_moveE:
	.zero		1
.L_13:


//--------------------- .nv.constant0._ZN6device11nonlin_partEPN6thrust24THRUST_300001_SM_1000_NS7complexIdEEPKS3_S6_S3_jj --------------------------
	.section	.nv.constant0._ZN6device11nonlin_partEPN6thrust24THRUST_300001_SM_1000_NS7complexIdEEPKS3_S6_S3_jj,"a",@progbits
	.sectionflags	@""
	.align	4
.nv.constant0._ZN6device11nonlin_partEPN6thrust24THRUST_300001_SM_1000_NS7complexIdEEPKS3_S6_S3_jj:
	.zero		952


//--------------------- .nv.constant0._ZN6device7densityEPN6thrust24THRUST_300001_SM_1000_NS7complexIdEEPKS3_PKdjj --------------------------
	.section	.nv.constant0._ZN6device7densityEPN6thrust24THRUST_300001_SM_1000_NS7complexIdEEPKS3_PKdjj,"a",@progbits
	.sectionflags	@""
	.align	4
.nv.constant0._ZN6device7densityEPN6thrust24THRUST_300001_SM_1000_NS7complexIdEEPKS3_PKdjj:
	.zero		928


//--------------------- SYMBOLS --------------------------

	.type		.nv.reservedSmem.offset0,@object
	.size		.nv.reservedSmem.offset0,0x4
